//
// Generated by NVIDIA NVVM Compiler
//
// Compiler Build ID: CL-36424714
// Cuda compilation tools, release 13.0, V13.0.88
// Based on NVVM 20.0.0
//

.version 9.0
.target sm_100
.address_size 64

	// .globl	_Z22simulateNeuronsFixparaPfPbS_S_iifS_Pii
.global .align 1 .b8 _ZN34_INTERNAL_277f010b_4_k_cu_d9c13c8b4cuda3std3__45__cpo5beginE[1];
.global .align 1 .b8 _ZN34_INTERNAL_277f010b_4_k_cu_d9c13c8b4cuda3std3__45__cpo3endE[1];
.global .align 1 .b8 _ZN34_INTERNAL_277f010b_4_k_cu_d9c13c8b4cuda3std3__45__cpo6cbeginE[1];
.global .align 1 .b8 _ZN34_INTERNAL_277f010b_4_k_cu_d9c13c8b4cuda3std3__45__cpo4cendE[1];
.global .align 1 .b8 _ZN34_INTERNAL_277f010b_4_k_cu_d9c13c8b4cuda3std3__45__cpo6rbeginE[1];
.global .align 1 .b8 _ZN34_INTERNAL_277f010b_4_k_cu_d9c13c8b4cuda3std3__45__cpo4rendE[1];
.global .align 1 .b8 _ZN34_INTERNAL_277f010b_4_k_cu_d9c13c8b4cuda3std3__45__cpo7crbeginE[1];
.global .align 1 .b8 _ZN34_INTERNAL_277f010b_4_k_cu_d9c13c8b4cuda3std3__45__cpo5crendE[1];
.global .align 1 .b8 _ZN34_INTERNAL_277f010b_4_k_cu_d9c13c8b4cuda3std3__436_GLOBAL__N__277f010b_4_k_cu_d9c13c8b6ignoreE[1];
.global .align 1 .b8 _ZN34_INTERNAL_277f010b_4_k_cu_d9c13c8b4cuda3std3__419piecewise_constructE[1];
.global .align 1 .b8 _ZN34_INTERNAL_277f010b_4_k_cu_d9c13c8b4cuda3std3__48in_placeE[1];
.global .align 1 .b8 _ZN34_INTERNAL_277f010b_4_k_cu_d9c13c8b4cuda3std3__420unreachable_sentinelE[1];
.global .align 1 .b8 _ZN34_INTERNAL_277f010b_4_k_cu_d9c13c8b4cuda3std3__47nulloptE[1];
.global .align 1 .b8 _ZN34_INTERNAL_277f010b_4_k_cu_d9c13c8b4cuda3std3__48unexpectE[1];
.global .align 1 .b8 _ZN34_INTERNAL_277f010b_4_k_cu_d9c13c8b4cuda3std6ranges3__45__cpo4swapE[1];
.global .align 1 .b8 _ZN34_INTERNAL_277f010b_4_k_cu_d9c13c8b4cuda3std6ranges3__45__cpo9iter_moveE[1];
.global .align 1 .b8 _ZN34_INTERNAL_277f010b_4_k_cu_d9c13c8b4cuda3std6ranges3__45__cpo5beginE[1];
.global .align 1 .b8 _ZN34_INTERNAL_277f010b_4_k_cu_d9c13c8b4cuda3std6ranges3__45__cpo3endE[1];
.global .align 1 .b8 _ZN34_INTERNAL_277f010b_4_k_cu_d9c13c8b4cuda3std6ranges3__45__cpo6cbeginE[1];
.global .align 1 .b8 _ZN34_INTERNAL_277f010b_4_k_cu_d9c13c8b4cuda3std6ranges3__45__cpo4cendE[1];
.global .align 1 .b8 _ZN34_INTERNAL_277f010b_4_k_cu_d9c13c8b4cuda3std6ranges3__45__cpo7advanceE[1];
.global .align 1 .b8 _ZN34_INTERNAL_277f010b_4_k_cu_d9c13c8b4cuda3std6ranges3__45__cpo9iter_swapE[1];
.global .align 1 .b8 _ZN34_INTERNAL_277f010b_4_k_cu_d9c13c8b4cuda3std6ranges3__45__cpo4nextE[1];
.global .align 1 .b8 _ZN34_INTERNAL_277f010b_4_k_cu_d9c13c8b4cuda3std6ranges3__45__cpo4prevE[1];
.global .align 1 .b8 _ZN34_INTERNAL_277f010b_4_k_cu_d9c13c8b4cuda3std6ranges3__45__cpo4dataE[1];
.global .align 1 .b8 _ZN34_INTERNAL_277f010b_4_k_cu_d9c13c8b4cuda3std6ranges3__45__cpo5cdataE[1];
.global .align 1 .b8 _ZN34_INTERNAL_277f010b_4_k_cu_d9c13c8b4cuda3std6ranges3__45__cpo4sizeE[1];
.global .align 1 .b8 _ZN34_INTERNAL_277f010b_4_k_cu_d9c13c8b4cuda3std6ranges3__45__cpo5ssizeE[1];
.global .align 1 .b8 _ZN34_INTERNAL_277f010b_4_k_cu_d9c13c8b4cuda3std6ranges3__45__cpo8distanceE[1];
.global .align 1 .b8 _ZN34_INTERNAL_277f010b_4_k_cu_d9c13c8b6thrust24THRUST_300001_SM_1000_NS8cuda_cub3parE[1];
.global .align 1 .b8 _ZN34_INTERNAL_277f010b_4_k_cu_d9c13c8b6thrust24THRUST_300001_SM_1000_NS8cuda_cub10par_nosyncE[1];
.global .align 1 .b8 _ZN34_INTERNAL_277f010b_4_k_cu_d9c13c8b6thrust24THRUST_300001_SM_1000_NS6system6detail10sequential3seqE[1];
.global .align 1 .b8 _ZN34_INTERNAL_277f010b_4_k_cu_d9c13c8b6thrust24THRUST_300001_SM_1000_NS12placeholders2_1E[1];
.global .align 1 .b8 _ZN34_INTERNAL_277f010b_4_k_cu_d9c13c8b6thrust24THRUST_300001_SM_1000_NS12placeholders2_2E[1];
.global .align 1 .b8 _ZN34_INTERNAL_277f010b_4_k_cu_d9c13c8b6thrust24THRUST_300001_SM_1000_NS12placeholders2_3E[1];
.global .align 1 .b8 _ZN34_INTERNAL_277f010b_4_k_cu_d9c13c8b6thrust24THRUST_300001_SM_1000_NS12placeholders2_4E[1];
.global .align 1 .b8 _ZN34_INTERNAL_277f010b_4_k_cu_d9c13c8b6thrust24THRUST_300001_SM_1000_NS12placeholders2_5E[1];
.global .align 1 .b8 _ZN34_INTERNAL_277f010b_4_k_cu_d9c13c8b6thrust24THRUST_300001_SM_1000_NS12placeholders2_6E[1];
.global .align 1 .b8 _ZN34_INTERNAL_277f010b_4_k_cu_d9c13c8b6thrust24THRUST_300001_SM_1000_NS12placeholders2_7E[1];
.global .align 1 .b8 _ZN34_INTERNAL_277f010b_4_k_cu_d9c13c8b6thrust24THRUST_300001_SM_1000_NS12placeholders2_8E[1];
.global .align 1 .b8 _ZN34_INTERNAL_277f010b_4_k_cu_d9c13c8b6thrust24THRUST_300001_SM_1000_NS12placeholders2_9E[1];
.global .align 1 .b8 _ZN34_INTERNAL_277f010b_4_k_cu_d9c13c8b6thrust24THRUST_300001_SM_1000_NS12placeholders3_10E[1];
.global .align 1 .b8 _ZN34_INTERNAL_277f010b_4_k_cu_d9c13c8b6thrust24THRUST_300001_SM_1000_NS3seqE[1];

.visible .entry _Z22simulateNeuronsFixparaPfPbS_S_iifS_Pii(
	.param .u64 .ptr .align 1 _Z22simulateNeuronsFixparaPfPbS_S_iifS_Pii_param_0,
	.param .u64 .ptr .align 1 _Z22simulateNeuronsFixparaPfPbS_S_iifS_Pii_param_1,
	.param .u64 .ptr .align 1 _Z22simulateNeuronsFixparaPfPbS_S_iifS_Pii_param_2,
	.param .u64 .ptr .align 1 _Z22simulateNeuronsFixparaPfPbS_S_iifS_Pii_param_3,
	.param .u32 _Z22simulateNeuronsFixparaPfPbS_S_iifS_Pii_param_4,
	.param .u32 _Z22simulateNeuronsFixparaPfPbS_S_iifS_Pii_param_5,
	.param .f32 _Z22simulateNeuronsFixparaPfPbS_S_iifS_Pii_param_6,
	.param .u64 .ptr .align 1 _Z22simulateNeuronsFixparaPfPbS_S_iifS_Pii_param_7,
	.param .u64 .ptr .align 1 _Z22simulateNeuronsFixparaPfPbS_S_iifS_Pii_param_8,
	.param .u32 _Z22simulateNeuronsFixparaPfPbS_S_iifS_Pii_param_9
)
{
	.reg .pred 	%p<5>;
	.reg .b16 	%rs<4>;
	.reg .b32 	%r<14>;
	.reg .b32 	%f<15>;
	.reg .b64 	%rd<26>;
	.reg .b64 	%fd<5>;

	ld.param.u64 	%rd6, [_Z22simulateNeuronsFixparaPfPbS_S_iifS_Pii_param_0];
	ld.param.u64 	%rd7, [_Z22simulateNeuronsFixparaPfPbS_S_iifS_Pii_param_1];
	ld.param.u64 	%rd8, [_Z22simulateNeuronsFixparaPfPbS_S_iifS_Pii_param_2];
	ld.param.u64 	%rd11, [_Z22simulateNeuronsFixparaPfPbS_S_iifS_Pii_param_3];
	ld.param.u32 	%r4, [_Z22simulateNeuronsFixparaPfPbS_S_iifS_Pii_param_4];
	ld.param.u32 	%r2, [_Z22simulateNeuronsFixparaPfPbS_S_iifS_Pii_param_5];
	ld.param.f32 	%f2, [_Z22simulateNeuronsFixparaPfPbS_S_iifS_Pii_param_6];
	ld.param.u64 	%rd9, [_Z22simulateNeuronsFixparaPfPbS_S_iifS_Pii_param_7];
	ld.param.u64 	%rd10, [_Z22simulateNeuronsFixparaPfPbS_S_iifS_Pii_param_8];
	ld.param.u32 	%r3, [_Z22simulateNeuronsFixparaPfPbS_S_iifS_Pii_param_9];
	cvta.to.global.u64 	%rd1, %rd11;
	mov.u32 	%r5, %ctaid.x;
	mov.u32 	%r6, %ntid.x;
	mov.u32 	%r7, %tid.x;
	mad.lo.s32 	%r1, %r5, %r6, %r7;
	setp.ge.s32 	%p1, %r1, %r4;
	@%p1 bra 	$L__BB0_7;
	cvta.to.global.u64 	%rd12, %rd6;
	cvta.to.global.u64 	%rd13, %rd7;
	cvta.to.global.u64 	%rd14, %rd8;
	cvt.rn.f32.s32 	%f3, %r2;
	cvt.s64.s32 	%rd15, %r1;
	mul.wide.s32 	%rd16, %r1, 4;
	add.s64 	%rd2, %rd12, %rd16;
	ld.global.f32 	%f4, [%rd2];
	add.f32 	%f5, %f4, %f3;
	st.global.f32 	[%rd2], %f5;
	add.s64 	%rd3, %rd13, %rd15;
	mov.b16 	%rs1, 0;
	st.global.u8 	[%rd3], %rs1;
	add.s64 	%rd4, %rd14, %rd16;
	ld.global.f32 	%f1, [%rd4];
	setp.leu.f32 	%p2, %f1, 0f00000000;
	@%p2 bra 	$L__BB0_3;
	sub.f32 	%f12, %f1, %f2;
	st.global.f32 	[%rd4], %f12;
	add.s64 	%rd19, %rd1, %rd16;
	mov.b32 	%r10, -1032847360;
	st.global.u32 	[%rd19], %r10;
	bra.uni 	$L__BB0_5;
$L__BB0_3:
	ld.global.f32 	%f6, [%rd2];
	add.f32 	%f7, %f6, 0fC2700000;
	add.s64 	%rd5, %rd1, %rd16;
	ld.global.f32 	%f8, [%rd5];
	sub.f32 	%f9, %f7, %f8;
	mul.f32 	%f10, %f2, %f9;
	cvt.f64.f32 	%fd1, %f10;
	div.rn.f64 	%fd2, %fd1, 0d4034000000000000;
	cvt.f64.f32 	%fd3, %f8;
	add.f64 	%fd4, %fd2, %fd3;
	cvt.rn.f32.f64 	%f11, %fd4;
	st.global.f32 	[%rd5], %f11;
	setp.ltu.f32 	%p3, %f11, 0fC2480000;
	@%p3 bra 	$L__BB0_5;
	mov.b16 	%rs2, 1;
	st.global.u8 	[%rd3], %rs2;
	mov.b32 	%r8, -1032847360;
	st.global.u32 	[%rd5], %r8;
	mov.b32 	%r9, 1084227584;
	st.global.u32 	[%rd4], %r9;
$L__BB0_5:
	mov.b32 	%r11, 0;
	st.global.u32 	[%rd2], %r11;
	ld.global.u8 	%rs3, [%rd3];
	setp.eq.s16 	%p4, %rs3, 0;
	@%p4 bra 	$L__BB0_7;
	cvta.to.global.u64 	%rd20, %rd10;
	add.s64 	%rd22, %rd20, %rd16;
	atom.global.add.u32 	%r12, [%rd22], 1;
	cvt.rn.f32.s32 	%f13, %r3;
	mul.f32 	%f14, %f2, %f13;
	mad.lo.s32 	%r13, %r1, 10000, %r12;
	cvta.to.global.u64 	%rd23, %rd9;
	mul.wide.s32 	%rd24, %r13, 4;
	add.s64 	%rd25, %rd23, %rd24;
	st.global.f32 	[%rd25], %f14;
$L__BB0_7:
	ret;

}
	// .globl	_Z27simulateSynapsesFixparaAmpaPfPiS0_PbS_S_if
.visible .entry _Z27simulateSynapsesFixparaAmpaPfPiS0_PbS_S_if(
	.param .u64 .ptr .align 1 _Z27simulateSynapsesFixparaAmpaPfPiS0_PbS_S_if_param_0,
	.param .u64 .ptr .align 1 _Z27simulateSynapsesFixparaAmpaPfPiS0_PbS_S_if_param_1,
	.param .u64 .ptr .align 1 _Z27simulateSynapsesFixparaAmpaPfPiS0_PbS_S_if_param_2,
	.param .u64 .ptr .align 1 _Z27simulateSynapsesFixparaAmpaPfPiS0_PbS_S_if_param_3,
	.param .u64 .ptr .align 1 _Z27simulateSynapsesFixparaAmpaPfPiS0_PbS_S_if_param_4,
	.param .u64 .ptr .align 1 _Z27simulateSynapsesFixparaAmpaPfPiS0_PbS_S_if_param_5,
	.param .u32 _Z27simulateSynapsesFixparaAmpaPfPiS0_PbS_S_if_param_6,
	.param .f32 _Z27simulateSynapsesFixparaAmpaPfPiS0_PbS_S_if_param_7
)
{
	.reg .pred 	%p<3>;
	.reg .b16 	%rs<2>;
	.reg .b32 	%r<7>;
	.reg .b32 	%f<12>;
	.reg .b64 	%rd<23>;
	.reg .b64 	%fd<12>;

	ld.param.u64 	%rd2, [_Z27simulateSynapsesFixparaAmpaPfPiS0_PbS_S_if_param_0];
	ld.param.u64 	%rd3, [_Z27simulateSynapsesFixparaAmpaPfPiS0_PbS_S_if_param_1];
	ld.param.u64 	%rd4, [_Z27simulateSynapsesFixparaAmpaPfPiS0_PbS_S_if_param_2];
	ld.param.u64 	%rd5, [_Z27simulateSynapsesFixparaAmpaPfPiS0_PbS_S_if_param_3];
	ld.param.u64 	%rd6, [_Z27simulateSynapsesFixparaAmpaPfPiS0_PbS_S_if_param_4];
	ld.param.u64 	%rd7, [_Z27simulateSynapsesFixparaAmpaPfPiS0_PbS_S_if_param_5];
	ld.param.u32 	%r2, [_Z27simulateSynapsesFixparaAmpaPfPiS0_PbS_S_if_param_6];
	ld.param.f32 	%f4, [_Z27simulateSynapsesFixparaAmpaPfPiS0_PbS_S_if_param_7];
	mov.u32 	%r3, %ctaid.x;
	mov.u32 	%r4, %ntid.x;
	mov.u32 	%r5, %tid.x;
	mad.lo.s32 	%r1, %r3, %r4, %r5;
	setp.ge.s32 	%p1, %r1, %r2;
	@%p1 bra 	$L__BB1_5;
	cvta.to.global.u64 	%rd8, %rd3;
	cvta.to.global.u64 	%rd9, %rd5;
	mul.wide.s32 	%rd10, %r1, 4;
	add.s64 	%rd11, %rd8, %rd10;
	ld.global.s32 	%rd12, [%rd11];
	add.s64 	%rd13, %rd9, %rd12;
	ld.global.u8 	%rs1, [%rd13];
	setp.ne.s16 	%p2, %rs1, 0;
	cvta.to.global.u64 	%rd14, %rd2;
	add.s64 	%rd1, %rd14, %rd10;
	@%p2 bra 	$L__BB1_3;
	ld.global.f32 	%f11, [%rd1];
	bra.uni 	$L__BB1_4;
$L__BB1_3:
	ld.global.f32 	%f5, [%rd1];
	add.f32 	%f11, %f5, 0f3F800000;
$L__BB1_4:
	cvt.f64.f32 	%fd1, %f11;
	div.rn.f64 	%fd2, %fd1, 0dC014000000000000;
	cvt.f64.f32 	%fd3, %f4;
	fma.rn.f64 	%fd4, %fd2, %fd3, %fd1;
	cvt.rn.f32.f64 	%f6, %fd4;
	st.global.f32 	[%rd1], %f6;
	cvt.f64.f32 	%fd5, %f6;
	mul.f64 	%fd6, %fd5, 0d3FD3333333333333;
	cvt.rn.f32.f64 	%f7, %fd6;
	cvt.f64.f32 	%fd7, %f7;
	cvta.to.global.u64 	%rd15, %rd4;
	add.s64 	%rd17, %rd15, %rd10;
	ld.global.u32 	%r6, [%rd17];
	cvta.to.global.u64 	%rd18, %rd7;
	mul.wide.s32 	%rd19, %r6, 4;
	add.s64 	%rd20, %rd18, %rd19;
	ld.global.f32 	%f8, [%rd20];
	cvt.f64.f32 	%fd8, %f8;
	mov.f64 	%fd9, 0d0000000000000000;
	sub.f64 	%fd10, %fd9, %fd8;
	mul.f64 	%fd11, %fd10, %fd7;
	cvt.rn.f32.f64 	%f9, %fd11;
	cvta.to.global.u64 	%rd21, %rd6;
	add.s64 	%rd22, %rd21, %rd19;
	atom.global.add.f32 	%f10, [%rd22], %f9;
$L__BB1_5:
	ret;

}
	// .globl	_Z27simulateSynapsesFixparaGabaPfPiS0_PbS_S_if
.visible .entry _Z27simulateSynapsesFixparaGabaPfPiS0_PbS_S_if(
	.param .u64 .ptr .align 1 _Z27simulateSynapsesFixparaGabaPfPiS0_PbS_S_if_param_0,
	.param .u64 .ptr .align 1 _Z27simulateSynapsesFixparaGabaPfPiS0_PbS_S_if_param_1,
	.param .u64 .ptr .align 1 _Z27simulateSynapsesFixparaGabaPfPiS0_PbS_S_if_param_2,
	.param .u64 .ptr .align 1 _Z27simulateSynapsesFixparaGabaPfPiS0_PbS_S_if_param_3,
	.param .u64 .ptr .align 1 _Z27simulateSynapsesFixparaGabaPfPiS0_PbS_S_if_param_4,
	.param .u64 .ptr .align 1 _Z27simulateSynapsesFixparaGabaPfPiS0_PbS_S_if_param_5,
	.param .u32 _Z27simulateSynapsesFixparaGabaPfPiS0_PbS_S_if_param_6,
	.param .f32 _Z27simulateSynapsesFixparaGabaPfPiS0_PbS_S_if_param_7
)
{
	.reg .pred 	%p<3>;
	.reg .b16 	%rs<2>;
	.reg .b32 	%r<7>;
	.reg .b32 	%f<12>;
	.reg .b64 	%rd<23>;
	.reg .b64 	%fd<12>;

	ld.param.u64 	%rd2, [_Z27simulateSynapsesFixparaGabaPfPiS0_PbS_S_if_param_0];
	ld.param.u64 	%rd3, [_Z27simulateSynapsesFixparaGabaPfPiS0_PbS_S_if_param_1];
	ld.param.u64 	%rd4, [_Z27simulateSynapsesFixparaGabaPfPiS0_PbS_S_if_param_2];
	ld.param.u64 	%rd5, [_Z27simulateSynapsesFixparaGabaPfPiS0_PbS_S_if_param_3];
	ld.param.u64 	%rd6, [_Z27simulateSynapsesFixparaGabaPfPiS0_PbS_S_if_param_4];
	ld.param.u64 	%rd7, [_Z27simulateSynapsesFixparaGabaPfPiS0_PbS_S_if_param_5];
	ld.param.u32 	%r2, [_Z27simulateSynapsesFixparaGabaPfPiS0_PbS_S_if_param_6];
	ld.param.f32 	%f4, [_Z27simulateSynapsesFixparaGabaPfPiS0_PbS_S_if_param_7];
	mov.u32 	%r3, %ctaid.x;
	mov.u32 	%r4, %ntid.x;
	mov.u32 	%r5, %tid.x;
	mad.lo.s32 	%r1, %r3, %r4, %r5;
	setp.ge.s32 	%p1, %r1, %r2;
	@%p1 bra 	$L__BB2_5;
	cvta.to.global.u64 	%rd8, %rd3;
	cvta.to.global.u64 	%rd9, %rd5;
	mul.wide.s32 	%rd10, %r1, 4;
	add.s64 	%rd11, %rd8, %rd10;
	ld.global.s32 	%rd12, [%rd11];
	add.s64 	%rd13, %rd9, %rd12;
	ld.global.u8 	%rs1, [%rd13];
	setp.ne.s16 	%p2, %rs1, 0;
	cvta.to.global.u64 	%rd14, %rd2;
	add.s64 	%rd1, %rd14, %rd10;
	@%p2 bra 	$L__BB2_3;
	ld.global.f32 	%f11, [%rd1];
	bra.uni 	$L__BB2_4;
$L__BB2_3:
	ld.global.f32 	%f5, [%rd1];
	add.f32 	%f11, %f5, 0f3F800000;
$L__BB2_4:
	cvt.f64.f32 	%fd1, %f11;
	div.rn.f64 	%fd2, %fd1, 0dC024000000000000;
	cvt.f64.f32 	%fd3, %f4;
	fma.rn.f64 	%fd4, %fd2, %fd3, %fd1;
	cvt.rn.f32.f64 	%f6, %fd4;
	st.global.f32 	[%rd1], %f6;
	cvt.f64.f32 	%fd5, %f6;
	mul.f64 	%fd6, %fd5, 0d400999999999999A;
	cvt.rn.f32.f64 	%f7, %fd6;
	cvt.f64.f32 	%fd7, %f7;
	cvta.to.global.u64 	%rd15, %rd4;
	add.s64 	%rd17, %rd15, %rd10;
	ld.global.u32 	%r6, [%rd17];
	cvta.to.global.u64 	%rd18, %rd7;
	mul.wide.s32 	%rd19, %r6, 4;
	add.s64 	%rd20, %rd18, %rd19;
	ld.global.f32 	%f8, [%rd20];
	cvt.f64.f32 	%fd8, %f8;
	mov.f64 	%fd9, 0dC054000000000000;
	sub.f64 	%fd10, %fd9, %fd8;
	mul.f64 	%fd11, %fd10, %fd7;
	cvt.rn.f32.f64 	%f9, %fd11;
	cvta.to.global.u64 	%rd21, %rd6;
	add.s64 	%rd22, %rd21, %rd19;
	atom.global.add.f32 	%f10, [%rd22], %f9;
$L__BB2_5:
	ret;

}
	// .globl	_ZN3cub18CUB_300001_SM_10006detail11EmptyKernelIvEEvv
.visible .entry _ZN3cub18CUB_300001_SM_10006detail11EmptyKernelIvEEvv()
{


	ret;

}
	// .globl	_ZN3cub18CUB_300001_SM_10006detail8for_each13static_kernelINS2_12policy_hub_t12policy_500_tEmN6thrust24THRUST_300001_SM_1000_NS8cuda_cub6__fill7functorINS7_6detail15normal_iteratorINS7_10device_ptrIfEEEEfEEEEvT0_T1_
.visible .entry _ZN3cub18CUB_300001_SM_10006detail8for_each13static_kernelINS2_12policy_hub_t12policy_500_tEmN6thrust24THRUST_300001_SM_1000_NS8cuda_cub6__fill7functorINS7_6detail15normal_iteratorINS7_10device_ptrIfEEEEfEEEEvT0_T1_(
	.param .u64 _ZN3cub18CUB_300001_SM_10006detail8for_each13static_kernelINS2_12policy_hub_t12policy_500_tEmN6thrust24THRUST_300001_SM_1000_NS8cuda_cub6__fill7functorINS7_6detail15normal_iteratorINS7_10device_ptrIfEEEEfEEEEvT0_T1__param_0,
	.param .align 8 .b8 _ZN3cub18CUB_300001_SM_10006detail8for_each13static_kernelINS2_12policy_hub_t12policy_500_tEmN6thrust24THRUST_300001_SM_1000_NS8cuda_cub6__fill7functorINS7_6detail15normal_iteratorINS7_10device_ptrIfEEEEfEEEEvT0_T1__param_1[16]
)
.maxntid 256
{
	.reg .pred 	%p<4>;
	.reg .b16 	%rs<5>;
	.reg .b32 	%r<10>;
	.reg .b32 	%f<3>;
	.reg .b64 	%rd<16>;

	ld.param.f32 	%f2, [_ZN3cub18CUB_300001_SM_10006detail8for_each13static_kernelINS2_12policy_hub_t12policy_500_tEmN6thrust24THRUST_300001_SM_1000_NS8cuda_cub6__fill7functorINS7_6detail15normal_iteratorINS7_10device_ptrIfEEEEfEEEEvT0_T1__param_1+8];
	ld.param.u64 	%rd4, [_ZN3cub18CUB_300001_SM_10006detail8for_each13static_kernelINS2_12policy_hub_t12policy_500_tEmN6thrust24THRUST_300001_SM_1000_NS8cuda_cub6__fill7functorINS7_6detail15normal_iteratorINS7_10device_ptrIfEEEEfEEEEvT0_T1__param_1];
	ld.param.u64 	%rd5, [_ZN3cub18CUB_300001_SM_10006detail8for_each13static_kernelINS2_12policy_hub_t12policy_500_tEmN6thrust24THRUST_300001_SM_1000_NS8cuda_cub6__fill7functorINS7_6detail15normal_iteratorINS7_10device_ptrIfEEEEfEEEEvT0_T1__param_0];
	mov.u32 	%r7, %ctaid.x;
	mul.wide.u32 	%rd1, %r7, 512;
	sub.s64 	%rd2, %rd5, %rd1;
	setp.lt.u64 	%p1, %rd2, 512;
	@%p1 bra 	$L__BB4_2;
	mov.u32 	%r9, %tid.x;
	cvta.to.global.u64 	%rd11, %rd4;
	cvt.u64.u32 	%rd12, %r9;
	add.s64 	%rd13, %rd1, %rd12;
	shl.b64 	%rd14, %rd13, 2;
	add.s64 	%rd15, %rd11, %rd14;
	st.global.f32 	[%rd15], %f2;
	st.global.f32 	[%rd15+1024], %f2;
	bra.uni 	$L__BB4_6;
$L__BB4_2:
	cvta.to.global.u64 	%rd6, %rd4;
	mov.u32 	%r1, %tid.x;
	cvt.u64.u32 	%rd7, %r1;
	setp.le.u64 	%p2, %rd2, %rd7;
	add.s64 	%rd8, %rd1, %rd7;
	shl.b64 	%rd9, %rd8, 2;
	add.s64 	%rd3, %rd6, %rd9;
	@%p2 bra 	$L__BB4_4;
	st.global.f32 	[%rd3], %f2;
$L__BB4_4:
	add.s32 	%r8, %r1, 256;
	cvt.u64.u32 	%rd10, %r8;
	setp.le.u64 	%p3, %rd2, %rd10;
	@%p3 bra 	$L__BB4_6;
	st.global.f32 	[%rd3+1024], %f2;
$L__BB4_6:
	ret;

}
	// .globl	_ZN3cub18CUB_300001_SM_10006detail8for_each13static_kernelINS2_12policy_hub_t12policy_500_tEmN6thrust24THRUST_300001_SM_1000_NS8cuda_cub20__uninitialized_fill7functorINS7_10device_ptrIfEEfEEEEvT0_T1_
.visible .entry _ZN3cub18CUB_300001_SM_10006detail8for_each13static_kernelINS2_12policy_hub_t12policy_500_tEmN6thrust24THRUST_300001_SM_1000_NS8cuda_cub20__uninitialized_fill7functorINS7_10device_ptrIfEEfEEEEvT0_T1_(
	.param .u64 _ZN3cub18CUB_300001_SM_10006detail8for_each13static_kernelINS2_12policy_hub_t12policy_500_tEmN6thrust24THRUST_300001_SM_1000_NS8cuda_cub20__uninitialized_fill7functorINS7_10device_ptrIfEEfEEEEvT0_T1__param_0,
	.param .align 8 .b8 _ZN3cub18CUB_300001_SM_10006detail8for_each13static_kernelINS2_12policy_hub_t12policy_500_tEmN6thrust24THRUST_300001_SM_1000_NS8cuda_cub20__uninitialized_fill7functorINS7_10device_ptrIfEEfEEEEvT0_T1__param_1[16]
)
.maxntid 256
{
	.reg .pred 	%p<4>;
	.reg .b16 	%rs<5>;
	.reg .b32 	%r<10>;
	.reg .b32 	%f<3>;
	.reg .b64 	%rd<16>;

	ld.param.f32 	%f2, [_ZN3cub18CUB_300001_SM_10006detail8for_each13static_kernelINS2_12policy_hub_t12policy_500_tEmN6thrust24THRUST_300001_SM_1000_NS8cuda_cub20__uninitialized_fill7functorINS7_10device_ptrIfEEfEEEEvT0_T1__param_1+8];
	ld.param.u64 	%rd4, [_ZN3cub18CUB_300001_SM_10006detail8for_each13static_kernelINS2_12policy_hub_t12policy_500_tEmN6thrust24THRUST_300001_SM_1000_NS8cuda_cub20__uninitialized_fill7functorINS7_10device_ptrIfEEfEEEEvT0_T1__param_1];
	ld.param.u64 	%rd5, [_ZN3cub18CUB_300001_SM_10006detail8for_each13static_kernelINS2_12policy_hub_t12policy_500_tEmN6thrust24THRUST_300001_SM_1000_NS8cuda_cub20__uninitialized_fill7functorINS7_10device_ptrIfEEfEEEEvT0_T1__param_0];
	mov.u32 	%r7, %ctaid.x;
	mul.wide.u32 	%rd1, %r7, 512;
	sub.s64 	%rd2, %rd5, %rd1;
	setp.lt.u64 	%p1, %rd2, 512;
	@%p1 bra 	$L__BB5_2;
	mov.u32 	%r9, %tid.x;
	cvta.to.global.u64 	%rd11, %rd4;
	cvt.u64.u32 	%rd12, %r9;
	add.s64 	%rd13, %rd1, %rd12;
	shl.b64 	%rd14, %rd13, 2;
	add.s64 	%rd15, %rd11, %rd14;
	st.global.f32 	[%rd15], %f2;
	st.global.f32 	[%rd15+1024], %f2;
	bra.uni 	$L__BB5_6;
$L__BB5_2:
	cvta.to.global.u64 	%rd6, %rd4;
	mov.u32 	%r1, %tid.x;
	cvt.u64.u32 	%rd7, %r1;
	setp.le.u64 	%p2, %rd2, %rd7;
	add.s64 	%rd8, %rd1, %rd7;
	shl.b64 	%rd9, %rd8, 2;
	add.s64 	%rd3, %rd6, %rd9;
	@%p2 bra 	$L__BB5_4;
	st.global.f32 	[%rd3], %f2;
$L__BB5_4:
	add.s32 	%r8, %r1, 256;
	cvt.u64.u32 	%rd10, %r8;
	setp.le.u64 	%p3, %rd2, %rd10;
	@%p3 bra 	$L__BB5_6;
	st.global.f32 	[%rd3+1024], %f2;
$L__BB5_6:
	ret;

}
	// .globl	_ZN3cub18CUB_300001_SM_10006detail8for_each13static_kernelINS2_12policy_hub_t12policy_500_tElN6thrust24THRUST_300001_SM_1000_NS8cuda_cub6__fill7functorINS7_6detail15normal_iteratorINS7_10device_ptrIfEEEEfEEEEvT0_T1_
.visible .entry _ZN3cub18CUB_300001_SM_10006detail8for_each13static_kernelINS2_12policy_hub_t12policy_500_tElN6thrust24THRUST_300001_SM_1000_NS8cuda_cub6__fill7functorINS7_6detail15normal_iteratorINS7_10device_ptrIfEEEEfEEEEvT0_T1_(
	.param .u64 _ZN3cub18CUB_300001_SM_10006detail8for_each13static_kernelINS2_12policy_hub_t12policy_500_tElN6thrust24THRUST_300001_SM_1000_NS8cuda_cub6__fill7functorINS7_6detail15normal_iteratorINS7_10device_ptrIfEEEEfEEEEvT0_T1__param_0,
	.param .align 8 .b8 _ZN3cub18CUB_300001_SM_10006detail8for_each13static_kernelINS2_12policy_hub_t12policy_500_tElN6thrust24THRUST_300001_SM_1000_NS8cuda_cub6__fill7functorINS7_6detail15normal_iteratorINS7_10device_ptrIfEEEEfEEEEvT0_T1__param_1[16]
)
.maxntid 256
{
	.reg .pred 	%p<4>;
	.reg .b16 	%rs<5>;
	.reg .b32 	%r<10>;
	.reg .b32 	%f<3>;
	.reg .b64 	%rd<17>;

	ld.param.f32 	%f2, [_ZN3cub18CUB_300001_SM_10006detail8for_each13static_kernelINS2_12policy_hub_t12policy_500_tElN6thrust24THRUST_300001_SM_1000_NS8cuda_cub6__fill7functorINS7_6detail15normal_iteratorINS7_10device_ptrIfEEEEfEEEEvT0_T1__param_1+8];
	ld.param.u64 	%rd5, [_ZN3cub18CUB_300001_SM_10006detail8for_each13static_kernelINS2_12policy_hub_t12policy_500_tElN6thrust24THRUST_300001_SM_1000_NS8cuda_cub6__fill7functorINS7_6detail15normal_iteratorINS7_10device_ptrIfEEEEfEEEEvT0_T1__param_1];
	ld.param.u64 	%rd6, [_ZN3cub18CUB_300001_SM_10006detail8for_each13static_kernelINS2_12policy_hub_t12policy_500_tElN6thrust24THRUST_300001_SM_1000_NS8cuda_cub6__fill7functorINS7_6detail15normal_iteratorINS7_10device_ptrIfEEEEfEEEEvT0_T1__param_0];
	mov.u32 	%r7, %ctaid.x;
	mul.wide.u32 	%rd1, %r7, 512;
	sub.s64 	%rd2, %rd6, %rd1;
	setp.lt.s64 	%p1, %rd2, 512;
	@%p1 bra 	$L__BB6_2;
	mov.u32 	%r9, %tid.x;
	cvta.to.global.u64 	%rd12, %rd5;
	cvt.u64.u32 	%rd13, %r9;
	add.s64 	%rd14, %rd1, %rd13;
	shl.b64 	%rd15, %rd14, 2;
	add.s64 	%rd16, %rd12, %rd15;
	st.global.f32 	[%rd16], %f2;
	st.global.f32 	[%rd16+1024], %f2;
	bra.uni 	$L__BB6_6;
$L__BB6_2:
	cvta.to.global.u64 	%rd7, %rd5;
	mov.u32 	%r1, %tid.x;
	cvt.s64.s32 	%rd3, %rd2;
	cvt.u64.u32 	%rd8, %r1;
	setp.le.s64 	%p2, %rd3, %rd8;
	add.s64 	%rd9, %rd1, %rd8;
	shl.b64 	%rd10, %rd9, 2;
	add.s64 	%rd4, %rd7, %rd10;
	@%p2 bra 	$L__BB6_4;
	st.global.f32 	[%rd4], %f2;
$L__BB6_4:
	add.s32 	%r8, %r1, 256;
	cvt.u64.u32 	%rd11, %r8;
	setp.le.s64 	%p3, %rd3, %rd11;
	@%p3 bra 	$L__BB6_6;
	st.global.f32 	[%rd4+1024], %f2;
$L__BB6_6:
	ret;

}
	// .globl	_ZN3cub18CUB_300001_SM_10006detail8for_each13static_kernelINS2_12policy_hub_t12policy_500_tEmN6thrust24THRUST_300001_SM_1000_NS8cuda_cub6__fill7functorINS7_6detail15normal_iteratorINS7_10device_ptrIbEEEEbEEEEvT0_T1_
.visible .entry _ZN3cub18CUB_300001_SM_10006detail8for_each13static_kernelINS2_12policy_hub_t12policy_500_tEmN6thrust24THRUST_300001_SM_1000_NS8cuda_cub6__fill7functorINS7_6detail15normal_iteratorINS7_10device_ptrIbEEEEbEEEEvT0_T1_(
	.param .u64 _ZN3cub18CUB_300001_SM_10006detail8for_each13static_kernelINS2_12policy_hub_t12policy_500_tEmN6thrust24THRUST_300001_SM_1000_NS8cuda_cub6__fill7functorINS7_6detail15normal_iteratorINS7_10device_ptrIbEEEEbEEEEvT0_T1__param_0,
	.param .align 8 .b8 _ZN3cub18CUB_300001_SM_10006detail8for_each13static_kernelINS2_12policy_hub_t12policy_500_tEmN6thrust24THRUST_300001_SM_1000_NS8cuda_cub6__fill7functorINS7_6detail15normal_iteratorINS7_10device_ptrIbEEEEbEEEEvT0_T1__param_1[16]
)
.maxntid 256
{
	.reg .pred 	%p<4>;
	.reg .b16 	%rs<10>;
	.reg .b32 	%r<15>;
	.reg .b64 	%rd<14>;

	ld.param.u32 	%r7, [_ZN3cub18CUB_300001_SM_10006detail8for_each13static_kernelINS2_12policy_hub_t12policy_500_tEmN6thrust24THRUST_300001_SM_1000_NS8cuda_cub6__fill7functorINS7_6detail15normal_iteratorINS7_10device_ptrIbEEEEbEEEEvT0_T1__param_1+8];
	bfe.u32 	%r11, %r7, 0, 8;
	cvt.u16.u32 	%rs2, %r11;
	ld.param.u64 	%rd4, [_ZN3cub18CUB_300001_SM_10006detail8for_each13static_kernelINS2_12policy_hub_t12policy_500_tEmN6thrust24THRUST_300001_SM_1000_NS8cuda_cub6__fill7functorINS7_6detail15normal_iteratorINS7_10device_ptrIbEEEEbEEEEvT0_T1__param_1];
	ld.param.u64 	%rd5, [_ZN3cub18CUB_300001_SM_10006detail8for_each13static_kernelINS2_12policy_hub_t12policy_500_tEmN6thrust24THRUST_300001_SM_1000_NS8cuda_cub6__fill7functorINS7_6detail15normal_iteratorINS7_10device_ptrIbEEEEbEEEEvT0_T1__param_0];
	mov.u32 	%r12, %ctaid.x;
	mul.wide.u32 	%rd1, %r12, 512;
	sub.s64 	%rd2, %rd5, %rd1;
	setp.lt.u64 	%p1, %rd2, 512;
	@%p1 bra 	$L__BB7_2;
	mov.u32 	%r14, %tid.x;
	cvta.to.global.u64 	%rd10, %rd4;
	cvt.u64.u32 	%rd11, %r14;
	add.s64 	%rd12, %rd1, %rd11;
	add.s64 	%rd13, %rd10, %rd12;
	st.global.u8 	[%rd13], %rs2;
	st.global.u8 	[%rd13+256], %rs2;
	bra.uni 	$L__BB7_6;
$L__BB7_2:
	cvta.to.global.u64 	%rd6, %rd4;
	mov.u32 	%r1, %tid.x;
	cvt.u64.u32 	%rd7, %r1;
	setp.le.u64 	%p2, %rd2, %rd7;
	add.s64 	%rd8, %rd1, %rd7;
	add.s64 	%rd3, %rd6, %rd8;
	@%p2 bra 	$L__BB7_4;
	st.global.u8 	[%rd3], %rs2;
$L__BB7_4:
	add.s32 	%r13, %r1, 256;
	cvt.u64.u32 	%rd9, %r13;
	setp.le.u64 	%p3, %rd2, %rd9;
	@%p3 bra 	$L__BB7_6;
	st.global.u8 	[%rd3+256], %rs2;
$L__BB7_6:
	ret;

}
	// .globl	_ZN3cub18CUB_300001_SM_10006detail8for_each13static_kernelINS2_12policy_hub_t12policy_500_tEmN6thrust24THRUST_300001_SM_1000_NS8cuda_cub20__uninitialized_fill7functorINS7_10device_ptrIbEEbEEEEvT0_T1_
.visible .entry _ZN3cub18CUB_300001_SM_10006detail8for_each13static_kernelINS2_12policy_hub_t12policy_500_tEmN6thrust24THRUST_300001_SM_1000_NS8cuda_cub20__uninitialized_fill7functorINS7_10device_ptrIbEEbEEEEvT0_T1_(
	.param .u64 _ZN3cub18CUB_300001_SM_10006detail8for_each13static_kernelINS2_12policy_hub_t12policy_500_tEmN6thrust24THRUST_300001_SM_1000_NS8cuda_cub20__uninitialized_fill7functorINS7_10device_ptrIbEEbEEEEvT0_T1__param_0,
	.param .align 8 .b8 _ZN3cub18CUB_300001_SM_10006detail8for_each13static_kernelINS2_12policy_hub_t12policy_500_tEmN6thrust24THRUST_300001_SM_1000_NS8cuda_cub20__uninitialized_fill7functorINS7_10device_ptrIbEEbEEEEvT0_T1__param_1[16]
)
.maxntid 256
{
	.reg .pred 	%p<4>;
	.reg .b16 	%rs<10>;
	.reg .b32 	%r<15>;
	.reg .b64 	%rd<14>;

	ld.param.u32 	%r7, [_ZN3cub18CUB_300001_SM_10006detail8for_each13static_kernelINS2_12policy_hub_t12policy_500_tEmN6thrust24THRUST_300001_SM_1000_NS8cuda_cub20__uninitialized_fill7functorINS7_10device_ptrIbEEbEEEEvT0_T1__param_1+8];
	bfe.u32 	%r11, %r7, 0, 8;
	cvt.u16.u32 	%rs2, %r11;
	ld.param.u64 	%rd4, [_ZN3cub18CUB_300001_SM_10006detail8for_each13static_kernelINS2_12policy_hub_t12policy_500_tEmN6thrust24THRUST_300001_SM_1000_NS8cuda_cub20__uninitialized_fill7functorINS7_10device_ptrIbEEbEEEEvT0_T1__param_1];
	ld.param.u64 	%rd5, [_ZN3cub18CUB_300001_SM_10006detail8for_each13static_kernelINS2_12policy_hub_t12policy_500_tEmN6thrust24THRUST_300001_SM_1000_NS8cuda_cub20__uninitialized_fill7functorINS7_10device_ptrIbEEbEEEEvT0_T1__param_0];
	mov.u32 	%r12, %ctaid.x;
	mul.wide.u32 	%rd1, %r12, 512;
	sub.s64 	%rd2, %rd5, %rd1;
	setp.lt.u64 	%p1, %rd2, 512;
	@%p1 bra 	$L__BB8_2;
	mov.u32 	%r14, %tid.x;
	cvta.to.global.u64 	%rd10, %rd4;
	cvt.u64.u32 	%rd11, %r14;
	add.s64 	%rd12, %rd1, %rd11;
	add.s64 	%rd13, %rd10, %rd12;
	st.global.u8 	[%rd13], %rs2;
	st.global.u8 	[%rd13+256], %rs2;
	bra.uni 	$L__BB8_6;
$L__BB8_2:
	cvta.to.global.u64 	%rd6, %rd4;
	mov.u32 	%r1, %tid.x;
	cvt.u64.u32 	%rd7, %r1;
	setp.le.u64 	%p2, %rd2, %rd7;
	add.s64 	%rd8, %rd1, %rd7;
	add.s64 	%rd3, %rd6, %rd8;
	@%p2 bra 	$L__BB8_4;
	st.global.u8 	[%rd3], %rs2;
$L__BB8_4:
	add.s32 	%r13, %r1, 256;
	cvt.u64.u32 	%rd9, %r13;
	setp.le.u64 	%p3, %rd2, %rd9;
	@%p3 bra 	$L__BB8_6;
	st.global.u8 	[%rd3+256], %rs2;
$L__BB8_6:
	ret;

}
	// .globl	_ZN3cub18CUB_300001_SM_10006detail8for_each13static_kernelINS2_12policy_hub_t12policy_500_tElN6thrust24THRUST_300001_SM_1000_NS8cuda_cub6__fill7functorINS7_6detail15normal_iteratorINS7_10device_ptrIbEEEEbEEEEvT0_T1_
.visible .entry _ZN3cub18CUB_300001_SM_10006detail8for_each13static_kernelINS2_12policy_hub_t12policy_500_tElN6thrust24THRUST_300001_SM_1000_NS8cuda_cub6__fill7functorINS7_6detail15normal_iteratorINS7_10device_ptrIbEEEEbEEEEvT0_T1_(
	.param .u64 _ZN3cub18CUB_300001_SM_10006detail8for_each13static_kernelINS2_12policy_hub_t12policy_500_tElN6thrust24THRUST_300001_SM_1000_NS8cuda_cub6__fill7functorINS7_6detail15normal_iteratorINS7_10device_ptrIbEEEEbEEEEvT0_T1__param_0,
	.param .align 8 .b8 _ZN3cub18CUB_300001_SM_10006detail8for_each13static_kernelINS2_12policy_hub_t12policy_500_tElN6thrust24THRUST_300001_SM_1000_NS8cuda_cub6__fill7functorINS7_6detail15normal_iteratorINS7_10device_ptrIbEEEEbEEEEvT0_T1__param_1[16]
)
.maxntid 256
{
	.reg .pred 	%p<4>;
	.reg .b16 	%rs<10>;
	.reg .b32 	%r<15>;
	.reg .b64 	%rd<15>;

	ld.param.u32 	%r7, [_ZN3cub18CUB_300001_SM_10006detail8for_each13static_kernelINS2_12policy_hub_t12policy_500_tElN6thrust24THRUST_300001_SM_1000_NS8cuda_cub6__fill7functorINS7_6detail15normal_iteratorINS7_10device_ptrIbEEEEbEEEEvT0_T1__param_1+8];
	bfe.u32 	%r11, %r7, 0, 8;
	cvt.u16.u32 	%rs2, %r11;
	ld.param.u64 	%rd5, [_ZN3cub18CUB_300001_SM_10006detail8for_each13static_kernelINS2_12policy_hub_t12policy_500_tElN6thrust24THRUST_300001_SM_1000_NS8cuda_cub6__fill7functorINS7_6detail15normal_iteratorINS7_10device_ptrIbEEEEbEEEEvT0_T1__param_1];
	ld.param.u64 	%rd6, [_ZN3cub18CUB_300001_SM_10006detail8for_each13static_kernelINS2_12policy_hub_t12policy_500_tElN6thrust24THRUST_300001_SM_1000_NS8cuda_cub6__fill7functorINS7_6detail15normal_iteratorINS7_10device_ptrIbEEEEbEEEEvT0_T1__param_0];
	mov.u32 	%r12, %ctaid.x;
	mul.wide.u32 	%rd1, %r12, 512;
	sub.s64 	%rd2, %rd6, %rd1;
	setp.lt.s64 	%p1, %rd2, 512;
	@%p1 bra 	$L__BB9_2;
	mov.u32 	%r14, %tid.x;
	cvta.to.global.u64 	%rd11, %rd5;
	cvt.u64.u32 	%rd12, %r14;
	add.s64 	%rd13, %rd1, %rd12;
	add.s64 	%rd14, %rd11, %rd13;
	st.global.u8 	[%rd14], %rs2;
	st.global.u8 	[%rd14+256], %rs2;
	bra.uni 	$L__BB9_6;
$L__BB9_2:
	cvta.to.global.u64 	%rd7, %rd5;
	mov.u32 	%r1, %tid.x;
	cvt.s64.s32 	%rd3, %rd2;
	cvt.u64.u32 	%rd8, %r1;
	setp.le.s64 	%p2, %rd3, %rd8;
	add.s64 	%rd9, %rd1, %rd8;
	add.s64 	%rd4, %rd7, %rd9;
	@%p2 bra 	$L__BB9_4;
	st.global.u8 	[%rd4], %rs2;
$L__BB9_4:
	add.s32 	%r13, %r1, 256;
	cvt.u64.u32 	%rd10, %r13;
	setp.le.s64 	%p3, %rd3, %rd10;
	@%p3 bra 	$L__BB9_6;
	st.global.u8 	[%rd4+256], %rs2;
$L__BB9_6:
	ret;

}
	// .globl	_ZN3cub18CUB_300001_SM_10006detail8for_each13static_kernelINS2_12policy_hub_t12policy_500_tEmN6thrust24THRUST_300001_SM_1000_NS8cuda_cub6__fill7functorINS7_6detail15normal_iteratorINS7_10device_ptrIiEEEEiEEEEvT0_T1_
.visible .entry _ZN3cub18CUB_300001_SM_10006detail8for_each13static_kernelINS2_12policy_hub_t12policy_500_tEmN6thrust24THRUST_300001_SM_1000_NS8cuda_cub6__fill7functorINS7_6detail15normal_iteratorINS7_10device_ptrIiEEEEiEEEEvT0_T1_(
	.param .u64 _ZN3cub18CUB_300001_SM_10006detail8for_each13static_kernelINS2_12policy_hub_t12policy_500_tEmN6thrust24THRUST_300001_SM_1000_NS8cuda_cub6__fill7functorINS7_6detail15normal_iteratorINS7_10device_ptrIiEEEEiEEEEvT0_T1__param_0,
	.param .align 8 .b8 _ZN3cub18CUB_300001_SM_10006detail8for_each13static_kernelINS2_12policy_hub_t12policy_500_tEmN6thrust24THRUST_300001_SM_1000_NS8cuda_cub6__fill7functorINS7_6detail15normal_iteratorINS7_10device_ptrIiEEEEiEEEEvT0_T1__param_1[16]
)
.maxntid 256
{
	.reg .pred 	%p<4>;
	.reg .b16 	%rs<5>;
	.reg .b32 	%r<12>;
	.reg .b64 	%rd<16>;

	ld.param.u32 	%r3, [_ZN3cub18CUB_300001_SM_10006detail8for_each13static_kernelINS2_12policy_hub_t12policy_500_tEmN6thrust24THRUST_300001_SM_1000_NS8cuda_cub6__fill7functorINS7_6detail15normal_iteratorINS7_10device_ptrIiEEEEiEEEEvT0_T1__param_1+8];
	ld.param.u64 	%rd4, [_ZN3cub18CUB_300001_SM_10006detail8for_each13static_kernelINS2_12policy_hub_t12policy_500_tEmN6thrust24THRUST_300001_SM_1000_NS8cuda_cub6__fill7functorINS7_6detail15normal_iteratorINS7_10device_ptrIiEEEEiEEEEvT0_T1__param_1];
	ld.param.u64 	%rd5, [_ZN3cub18CUB_300001_SM_10006detail8for_each13static_kernelINS2_12policy_hub_t12policy_500_tEmN6thrust24THRUST_300001_SM_1000_NS8cuda_cub6__fill7functorINS7_6detail15normal_iteratorINS7_10device_ptrIiEEEEiEEEEvT0_T1__param_0];
	mov.u32 	%r9, %ctaid.x;
	mul.wide.u32 	%rd1, %r9, 512;
	sub.s64 	%rd2, %rd5, %rd1;
	setp.lt.u64 	%p1, %rd2, 512;
	@%p1 bra 	$L__BB10_2;
	mov.u32 	%r11, %tid.x;
	cvta.to.global.u64 	%rd11, %rd4;
	cvt.u64.u32 	%rd12, %r11;
	add.s64 	%rd13, %rd1, %rd12;
	shl.b64 	%rd14, %rd13, 2;
	add.s64 	%rd15, %rd11, %rd14;
	st.global.u32 	[%rd15], %r3;
	st.global.u32 	[%rd15+1024], %r3;
	bra.uni 	$L__BB10_6;
$L__BB10_2:
	cvta.to.global.u64 	%rd6, %rd4;
	mov.u32 	%r2, %tid.x;
	cvt.u64.u32 	%rd7, %r2;
	setp.le.u64 	%p2, %rd2, %rd7;
	add.s64 	%rd8, %rd1, %rd7;
	shl.b64 	%rd9, %rd8, 2;
	add.s64 	%rd3, %rd6, %rd9;
	@%p2 bra 	$L__BB10_4;
	st.global.u32 	[%rd3], %r3;
$L__BB10_4:
	add.s32 	%r10, %r2, 256;
	cvt.u64.u32 	%rd10, %r10;
	setp.le.u64 	%p3, %rd2, %rd10;
	@%p3 bra 	$L__BB10_6;
	st.global.u32 	[%rd3+1024], %r3;
$L__BB10_6:
	ret;

}
	// .globl	_ZN3cub18CUB_300001_SM_10006detail8for_each13static_kernelINS2_12policy_hub_t12policy_500_tEmN6thrust24THRUST_300001_SM_1000_NS8cuda_cub20__uninitialized_fill7functorINS7_10device_ptrIiEEiEEEEvT0_T1_
.visible .entry _ZN3cub18CUB_300001_SM_10006detail8for_each13static_kernelINS2_12policy_hub_t12policy_500_tEmN6thrust24THRUST_300001_SM_1000_NS8cuda_cub20__uninitialized_fill7functorINS7_10device_ptrIiEEiEEEEvT0_T1_(
	.param .u64 _ZN3cub18CUB_300001_SM_10006detail8for_each13static_kernelINS2_12policy_hub_t12policy_500_tEmN6thrust24THRUST_300001_SM_1000_NS8cuda_cub20__uninitialized_fill7functorINS7_10device_ptrIiEEiEEEEvT0_T1__param_0,
	.param .align 8 .b8 _ZN3cub18CUB_300001_SM_10006detail8for_each13static_kernelINS2_12policy_hub_t12policy_500_tEmN6thrust24THRUST_300001_SM_1000_NS8cuda_cub20__uninitialized_fill7functorINS7_10device_ptrIiEEiEEEEvT0_T1__param_1[16]
)
.maxntid 256
{
	.reg .pred 	%p<4>;
	.reg .b16 	%rs<5>;
	.reg .b32 	%r<12>;
	.reg .b64 	%rd<16>;

	ld.param.u32 	%r3, [_ZN3cub18CUB_300001_SM_10006detail8for_each13static_kernelINS2_12policy_hub_t12policy_500_tEmN6thrust24THRUST_300001_SM_1000_NS8cuda_cub20__uninitialized_fill7functorINS7_10device_ptrIiEEiEEEEvT0_T1__param_1+8];
	ld.param.u64 	%rd4, [_ZN3cub18CUB_300001_SM_10006detail8for_each13static_kernelINS2_12policy_hub_t12policy_500_tEmN6thrust24THRUST_300001_SM_1000_NS8cuda_cub20__uninitialized_fill7functorINS7_10device_ptrIiEEiEEEEvT0_T1__param_1];
	ld.param.u64 	%rd5, [_ZN3cub18CUB_300001_SM_10006detail8for_each13static_kernelINS2_12policy_hub_t12policy_500_tEmN6thrust24THRUST_300001_SM_1000_NS8cuda_cub20__uninitialized_fill7functorINS7_10device_ptrIiEEiEEEEvT0_T1__param_0];
	mov.u32 	%r9, %ctaid.x;
	mul.wide.u32 	%rd1, %r9, 512;
	sub.s64 	%rd2, %rd5, %rd1;
	setp.lt.u64 	%p1, %rd2, 512;
	@%p1 bra 	$L__BB11_2;
	mov.u32 	%r11, %tid.x;
	cvta.to.global.u64 	%rd11, %rd4;
	cvt.u64.u32 	%rd12, %r11;
	add.s64 	%rd13, %rd1, %rd12;
	shl.b64 	%rd14, %rd13, 2;
	add.s64 	%rd15, %rd11, %rd14;
	st.global.u32 	[%rd15], %r3;
	st.global.u32 	[%rd15+1024], %r3;
	bra.uni 	$L__BB11_6;
$L__BB11_2:
	cvta.to.global.u64 	%rd6, %rd4;
	mov.u32 	%r2, %tid.x;
	cvt.u64.u32 	%rd7, %r2;
	setp.le.u64 	%p2, %rd2, %rd7;
	add.s64 	%rd8, %rd1, %rd7;
	shl.b64 	%rd9, %rd8, 2;
	add.s64 	%rd3, %rd6, %rd9;
	@%p2 bra 	$L__BB11_4;
	st.global.u32 	[%rd3], %r3;
$L__BB11_4:
	add.s32 	%r10, %r2, 256;
	cvt.u64.u32 	%rd10, %r10;
	setp.le.u64 	%p3, %rd2, %rd10;
	@%p3 bra 	$L__BB11_6;
	st.global.u32 	[%rd3+1024], %r3;
$L__BB11_6:
	ret;

}
	// .globl	_ZN3cub18CUB_300001_SM_10006detail8for_each13static_kernelINS2_12policy_hub_t12policy_500_tElN6thrust24THRUST_300001_SM_1000_NS8cuda_cub6__fill7functorINS7_6detail15normal_iteratorINS7_10device_ptrIiEEEEiEEEEvT0_T1_
.visible .entry _ZN3cub18CUB_300001_SM_10006detail8for_each13static_kernelINS2_12policy_hub_t12policy_500_tElN6thrust24THRUST_300001_SM_1000_NS8cuda_cub6__fill7functorINS7_6detail15normal_iteratorINS7_10device_ptrIiEEEEiEEEEvT0_T1_(
	.param .u64 _ZN3cub18CUB_300001_SM_10006detail8for_each13static_kernelINS2_12policy_hub_t12policy_500_tElN6thrust24THRUST_300001_SM_1000_NS8cuda_cub6__fill7functorINS7_6detail15normal_iteratorINS7_10device_ptrIiEEEEiEEEEvT0_T1__param_0,
	.param .align 8 .b8 _ZN3cub18CUB_300001_SM_10006detail8for_each13static_kernelINS2_12policy_hub_t12policy_500_tElN6thrust24THRUST_300001_SM_1000_NS8cuda_cub6__fill7functorINS7_6detail15normal_iteratorINS7_10device_ptrIiEEEEiEEEEvT0_T1__param_1[16]
)
.maxntid 256
{
	.reg .pred 	%p<4>;
	.reg .b16 	%rs<5>;
	.reg .b32 	%r<12>;
	.reg .b64 	%rd<17>;

	ld.param.u32 	%r3, [_ZN3cub18CUB_300001_SM_10006detail8for_each13static_kernelINS2_12policy_hub_t12policy_500_tElN6thrust24THRUST_300001_SM_1000_NS8cuda_cub6__fill7functorINS7_6detail15normal_iteratorINS7_10device_ptrIiEEEEiEEEEvT0_T1__param_1+8];
	ld.param.u64 	%rd5, [_ZN3cub18CUB_300001_SM_10006detail8for_each13static_kernelINS2_12policy_hub_t12policy_500_tElN6thrust24THRUST_300001_SM_1000_NS8cuda_cub6__fill7functorINS7_6detail15normal_iteratorINS7_10device_ptrIiEEEEiEEEEvT0_T1__param_1];
	ld.param.u64 	%rd6, [_ZN3cub18CUB_300001_SM_10006detail8for_each13static_kernelINS2_12policy_hub_t12policy_500_tElN6thrust24THRUST_300001_SM_1000_NS8cuda_cub6__fill7functorINS7_6detail15normal_iteratorINS7_10device_ptrIiEEEEiEEEEvT0_T1__param_0];
	mov.u32 	%r9, %ctaid.x;
	mul.wide.u32 	%rd1, %r9, 512;
	sub.s64 	%rd2, %rd6, %rd1;
	setp.lt.s64 	%p1, %rd2, 512;
	@%p1 bra 	$L__BB12_2;
	mov.u32 	%r11, %tid.x;
	cvta.to.global.u64 	%rd12, %rd5;
	cvt.u64.u32 	%rd13, %r11;
	add.s64 	%rd14, %rd1, %rd13;
	shl.b64 	%rd15, %rd14, 2;
	add.s64 	%rd16, %rd12, %rd15;
	st.global.u32 	[%rd16], %r3;
	st.global.u32 	[%rd16+1024], %r3;
	bra.uni 	$L__BB12_6;
$L__BB12_2:
	cvta.to.global.u64 	%rd7, %rd5;
	mov.u32 	%r2, %tid.x;
	cvt.s64.s32 	%rd3, %rd2;
	cvt.u64.u32 	%rd8, %r2;
	setp.le.s64 	%p2, %rd3, %rd8;
	add.s64 	%rd9, %rd1, %rd8;
	shl.b64 	%rd10, %rd9, 2;
	add.s64 	%rd4, %rd7, %rd10;
	@%p2 bra 	$L__BB12_4;
	st.global.u32 	[%rd4], %r3;
$L__BB12_4:
	add.s32 	%r10, %r2, 256;
	cvt.u64.u32 	%rd11, %r10;
	setp.le.s64 	%p3, %rd3, %rd11;
	@%p3 bra 	$L__BB12_6;
	st.global.u32 	[%rd4+1024], %r3;
$L__BB12_6:
	ret;

}


// ===== COMPILED SASS (sm_100) =====

	.target	sm_100

	.elftype	@"ET_EXEC"


//--------------------- .note.nv.tkinfo           --------------------------
	.section	.note.nv.tkinfo,"",@"SHT_NOTE"
	.sectionflags	@"SHF_NOTE_NV_TKINFO"
	.tkinfo
        /*0018*/ 	.word	0x00000002
        /*0030*/ 	.string	""
        /*0030*/ 	.string	"ptxas"
        /*0030*/ 	.string	"Cuda compilation tools, release 13.0, V13.0.88"
        /*0030*/ 	.string	"Build cuda_13.0.r13.0/compiler.36424714_0"
        /*0030*/ 	.string	"-arch sm_100 -m 64 "



//--------------------- .note.nv.cuinfo           --------------------------
	.section	.note.nv.cuinfo,"",@"SHT_NOTE"
	.sectionflags	@"SHF_NOTE_NV_CUINFO"
        /*0018*/ 	.short	0x0002
        /*001a*/ 	.short	0x0064
        /*001c*/ 	.short	0x0082
	.zero		2


//--------------------- .nv.info                  --------------------------
	.section	.nv.info,"",@"SHT_CUDA_INFO"
	.align	4


	//----- nvinfo : EIATTR_REGCOUNT
	.align		4
        /*0000*/ 	.byte	0x04, 0x2f
        /*0002*/ 	.short	(.L_44 - .L_43)
	.align		4
.L_43:
        /*0004*/ 	.word	index@(_Z22simulateNeuronsFixparaPfPbS_S_iifS_Pii)
        /*0008*/ 	.word	0x0000001d


	//----- nvinfo : EIATTR_FRAME_SIZE
	.align		4
.L_44:
        /*000c*/ 	.byte	0x04, 0x11
        /*000e*/ 	.short	(.L_46 - .L_45)
	.align		4
.L_45:
        /*0010*/ 	.word	index@($__internal_2_$__cuda_sm20_div_rn_f64_full)
        /*0014*/ 	.word	0x00000000


	//----- nvinfo : EIATTR_FRAME_SIZE
	.align		4
.L_46:
        /*0018*/ 	.byte	0x04, 0x11
        /*001a*/ 	.short	(.L_48 - .L_47)
	.align		4
.L_47:
        /*001c*/ 	.word	index@(_Z22simulateNeuronsFixparaPfPbS_S_iifS_Pii)
        /*0020*/ 	.word	0x00000000


	//----- nvinfo : EIATTR_REGCOUNT
	.align		4
.L_48:
        /*0024*/ 	.byte	0x04, 0x2f
        /*0026*/ 	.short	(.L_50 - .L_49)
	.align		4
.L_49:
        /*0028*/ 	.word	index@(_Z27simulateSynapsesFixparaAmpaPfPiS0_PbS_S_if)
        /*002c*/ 	.word	0x00000019


	//----- nvinfo : EIATTR_FRAME_SIZE
	.align		4
.L_50:
        /*0030*/ 	.byte	0x04, 0x11
        /*0032*/ 	.short	(.L_52 - .L_51)
	.align		4
.L_51:
        /*0034*/ 	.word	index@($__internal_1_$__cuda_sm20_div_rn_f64_full)
        /*0038*/ 	.word	0x00000000


	//----- nvinfo : EIATTR_FRAME_SIZE
	.align		4
.L_52:
        /*003c*/ 	.byte	0x04, 0x11
        /*003e*/ 	.short	(.L_54 - .L_53)
	.align		4
.L_53:
        /*0040*/ 	.word	index@(_Z27simulateSynapsesFixparaAmpaPfPiS0_PbS_S_if)
        /*0044*/ 	.word	0x00000000


	//----- nvinfo : EIATTR_REGCOUNT
	.align		4
.L_54:
        /*0048*/ 	.byte	0x04, 0x2f
        /*004a*/ 	.short	(.L_56 - .L_55)
	.align		4
.L_55:
        /*004c*/ 	.word	index@(_Z27simulateSynapsesFixparaGabaPfPiS0_PbS_S_if)
        /*0050*/ 	.word	0x00000019


	//----- nvinfo : EIATTR_FRAME_SIZE
	.align		4
.L_56:
        /*0054*/ 	.byte	0x04, 0x11
        /*0056*/ 	.short	(.L_58 - .L_57)
	.align		4
.L_57:
        /*0058*/ 	.word	index@($__internal_0_$__cuda_sm20_div_rn_f64_full)
        /*005c*/ 	.word	0x00000000


	//----- nvinfo : EIATTR_FRAME_SIZE
	.align		4
.L_58:
        /*0060*/ 	.byte	0x04, 0x11
        /*0062*/ 	.short	(.L_60 - .L_59)
	.align		4
.L_59:
        /*0064*/ 	.word	index@(_Z27simulateSynapsesFixparaGabaPfPiS0_PbS_S_if)
        /*0068*/ 	.word	0x00000000


	//----- nvinfo : EIATTR_REGCOUNT
	.align		4
.L_60:
        /*006c*/ 	.byte	0x04, 0x2f
        /*006e*/ 	.short	(.L_62 - .L_61)
	.align		4
.L_61:
        /*0070*/ 	.word	index@(_ZN3cub18CUB_300001_SM_10006detail11EmptyKernelIvEEvv)
        /*0074*/ 	.word	0x00000004


	//----- nvinfo : EIATTR_FRAME_SIZE
	.align		4
.L_62:
        /*0078*/ 	.byte	0x04, 0x11
        /*007a*/ 	.short	(.L_64 - .L_63)
	.align		4
.L_63:
        /*007c*/ 	.word	index@(_ZN3cub18CUB_300001_SM_10006detail11EmptyKernelIvEEvv)
        /*0080*/ 	.word	0x00000000


	//----- nvinfo : EIATTR_REGCOUNT
	.align		4
.L_64:
        /*0084*/ 	.byte	0x04, 0x2f
        /*0086*/ 	.short	(.L_66 - .L_65)
	.align		4
.L_65:
        /*0088*/ 	.word	index@(_ZN3cub18CUB_300001_SM_10006detail8for_each13static_kernelINS2_12policy_hub_t12policy_500_tEmN6thrust24THRUST_300001_SM_1000_NS8cuda_cub6__fill7functorINS7_6detail15normal_iteratorINS7_10device_ptrIfEEEEfEEEEvT0_T1_)
        /*008c*/ 	.word	0x00000008


	//----- nvinfo : EIATTR_FRAME_SIZE
	.align		4
.L_66:
        /*0090*/ 	.byte	0x04, 0x11
        /*0092*/ 	.short	(.L_68 - .L_67)
	.align		4
.L_67:
        /*0094*/ 	.word	index@(_ZN3cub18CUB_300001_SM_10006detail8for_each13static_kernelINS2_12policy_hub_t12policy_500_tEmN6thrust24THRUST_300001_SM_1000_NS8cuda_cub6__fill7functorINS7_6detail15normal_iteratorINS7_10device_ptrIfEEEEfEEEEvT0_T1_)
        /*0098*/ 	.word	0x00000000


	//----- nvinfo : EIATTR_REGCOUNT
	.align		4
.L_68:
        /*009c*/ 	.byte	0x04, 0x2f
        /*009e*/ 	.short	(.L_70 - .L_69)
	.align		4
.L_69:
        /*00a0*/ 	.word	index@(_ZN3cub18CUB_300001_SM_10006detail8for_each13static_kernelINS2_12policy_hub_t12policy_500_tEmN6thrust24THRUST_300001_SM_1000_NS8cuda_cub20__uninitialized_fill7functorINS7_10device_ptrIfEEfEEEEvT0_T1_)
        /*00a4*/ 	.word	0x00000008


	//----- nvinfo : EIATTR_FRAME_SIZE
	.align		4
.L_70:
        /*00a8*/ 	.byte	0x04, 0x11
        /*00aa*/ 	.short	(.L_72 - .L_71)
	.align		4
.L_71:
        /*00ac*/ 	.word	index@(_ZN3cub18CUB_300001_SM_10006detail8for_each13static_kernelINS2_12policy_hub_t12policy_500_tEmN6thrust24THRUST_300001_SM_1000_NS8cuda_cub20__uninitialized_fill7functorINS7_10device_ptrIfEEfEEEEvT0_T1_)
        /*00b0*/ 	.word	0x00000000


	//----- nvinfo : EIATTR_REGCOUNT
	.align		4
.L_72:
        /*00b4*/ 	.byte	0x04, 0x2f
        /*00b6*/ 	.short	(.L_74 - .L_73)
	.align		4
.L_73:
        /*00b8*/ 	.word	index@(_ZN3cub18CUB_300001_SM_10006detail8for_each13static_kernelINS2_12policy_hub_t12policy_500_tElN6thrust24THRUST_300001_SM_1000_NS8cuda_cub6__fill7functorINS7_6detail15normal_iteratorINS7_10device_ptrIfEEEEfEEEEvT0_T1_)
        /*00bc*/ 	.word	0x00000008


	//----- nvinfo : EIATTR_FRAME_SIZE
	.align		4
.L_74:
        /*00c0*/ 	.byte	0x04, 0x11
        /*00c2*/ 	.short	(.L_76 - .L_75)
	.align		4
.L_75:
        /*00c4*/ 	.word	index@(_ZN3cub18CUB_300001_SM_10006detail8for_each13static_kernelINS2_12policy_hub_t12policy_500_tElN6thrust24THRUST_300001_SM_1000_NS8cuda_cub6__fill7functorINS7_6detail15normal_iteratorINS7_10device_ptrIfEEEEfEEEEvT0_T1_)
        /*00c8*/ 	.word	0x00000000


	//----- nvinfo : EIATTR_REGCOUNT
	.align		4
.L_76:
        /*00cc*/ 	.byte	0x04, 0x2f
        /*00ce*/ 	.short	(.L_78 - .L_77)
	.align		4
.L_77:
        /*00d0*/ 	.word	index@(_ZN3cub18CUB_300001_SM_10006detail8for_each13static_kernelINS2_12policy_hub_t12policy_500_tEmN6thrust24THRUST_300001_SM_1000_NS8cuda_cub6__fill7functorINS7_6detail15normal_iteratorINS7_10device_ptrIbEEEEbEEEEvT0_T1_)
        /*00d4*/ 	.word	0x0000000a


	//----- nvinfo : EIATTR_FRAME_SIZE
	.align		4
.L_78:
        /*00d8*/ 	.byte	0x04, 0x11
        /*00da*/ 	.short	(.L_80 - .L_79)
	.align		4
.L_79:
        /*00dc*/ 	.word	index@(_ZN3cub18CUB_300001_SM_10006detail8for_each13static_kernelINS2_12policy_hub_t12policy_500_tEmN6thrust24THRUST_300001_SM_1000_NS8cuda_cub6__fill7functorINS7_6detail15normal_iteratorINS7_10device_ptrIbEEEEbEEEEvT0_T1_)
        /*00e0*/ 	.word	0x00000000


	//----- nvinfo : EIATTR_REGCOUNT
	.align		4
.L_80:
        /*00e4*/ 	.byte	0x04, 0x2f
        /*00e6*/ 	.short	(.L_82 - .L_81)
	.align		4
.L_81:
        /*00e8*/ 	.word	index@(_ZN3cub18CUB_300001_SM_10006detail8for_each13static_kernelINS2_12policy_hub_t12policy_500_tEmN6thrust24THRUST_300001_SM_1000_NS8cuda_cub20__uninitialized_fill7functorINS7_10device_ptrIbEEbEEEEvT0_T1_)
        /*00ec*/ 	.word	0x0000000a


	//----- nvinfo : EIATTR_FRAME_SIZE
	.align		4
.L_82:
        /*00f0*/ 	.byte	0x04, 0x11
        /*00f2*/ 	.short	(.L_84 - .L_83)
	.align		4
.L_83:
        /*00f4*/ 	.word	index@(_ZN3cub18CUB_300001_SM_10006detail8for_each13static_kernelINS2_12policy_hub_t12policy_500_tEmN6thrust24THRUST_300001_SM_1000_NS8cuda_cub20__uninitialized_fill7functorINS7_10device_ptrIbEEbEEEEvT0_T1_)
        /*00f8*/ 	.word	0x00000000


	//----- nvinfo : EIATTR_REGCOUNT
	.align		4
.L_84:
        /*00fc*/ 	.byte	0x04, 0x2f
        /*00fe*/ 	.short	(.L_86 - .L_85)
	.align		4
.L_85:
        /*0100*/ 	.word	index@(_ZN3cub18CUB_300001_SM_10006detail8for_each13static_kernelINS2_12policy_hub_t12policy_500_tElN6thrust24THRUST_300001_SM_1000_NS8cuda_cub6__fill7functorINS7_6detail15normal_iteratorINS7_10device_ptrIbEEEEbEEEEvT0_T1_)
        /*0104*/ 	.word	0x0000000a


	//----- nvinfo : EIATTR_FRAME_SIZE
	.align		4
.L_86:
        /*0108*/ 	.byte	0x04, 0x11
        /*010a*/ 	.short	(.L_88 - .L_87)
	.align		4
.L_87:
        /*010c*/ 	.word	index@(_ZN3cub18CUB_300001_SM_10006detail8for_each13static_kernelINS2_12policy_hub_t12policy_500_tElN6thrust24THRUST_300001_SM_1000_NS8cuda_cub6__fill7functorINS7_6detail15normal_iteratorINS7_10device_ptrIbEEEEbEEEEvT0_T1_)
        /*0110*/ 	.word	0x00000000


	//----- nvinfo : EIATTR_REGCOUNT
	.align		4
.L_88:
        /*0114*/ 	.byte	0x04, 0x2f
        /*0116*/ 	.short	(.L_90 - .L_89)
	.align		4
.L_89:
        /*0118*/ 	.word	index@(_ZN3cub18CUB_300001_SM_10006detail8for_each13static_kernelINS2_12policy_hub_t12policy_500_tEmN6thrust24THRUST_300001_SM_1000_NS8cuda_cub6__fill7functorINS7_6detail15normal_iteratorINS7_10device_ptrIiEEEEiEEEEvT0_T1_)
        /*011c*/ 	.word	0x00000008


	//----- nvinfo : EIATTR_FRAME_SIZE
	.align		4
.L_90:
        /*0120*/ 	.byte	0x04, 0x11
        /*0122*/ 	.short	(.L_92 - .L_91)
	.align		4
.L_91:
        /*0124*/ 	.word	index@(_ZN3cub18CUB_300001_SM_10006detail8for_each13static_kernelINS2_12policy_hub_t12policy_500_tEmN6thrust24THRUST_300001_SM_1000_NS8cuda_cub6__fill7functorINS7_6detail15normal_iteratorINS7_10device_ptrIiEEEEiEEEEvT0_T1_)
        /*0128*/ 	.word	0x00000000


	//----- nvinfo : EIATTR_REGCOUNT
	.align		4
.L_92:
        /*012c*/ 	.byte	0x04, 0x2f
        /*012e*/ 	.short	(.L_94 - .L_93)
	.align		4
.L_93:
        /*0130*/ 	.word	index@(_ZN3cub18CUB_300001_SM_10006detail8for_each13static_kernelINS2_12policy_hub_t12policy_500_tEmN6thrust24THRUST_300001_SM_1000_NS8cuda_cub20__uninitialized_fill7functorINS7_10device_ptrIiEEiEEEEvT0_T1_)
        /*0134*/ 	.word	0x00000008


	//----- nvinfo : EIATTR_FRAME_SIZE
	.align		4
.L_94:
        /*0138*/ 	.byte	0x04, 0x11
        /*013a*/ 	.short	(.L_96 - .L_95)
	.align		4
.L_95:
        /*013c*/ 	.word	index@(_ZN3cub18CUB_300001_SM_10006detail8for_each13static_kernelINS2_12policy_hub_t12policy_500_tEmN6thrust24THRUST_300001_SM_1000_NS8cuda_cub20__uninitialized_fill7functorINS7_10device_ptrIiEEiEEEEvT0_T1_)
        /*0140*/ 	.word	0x00000000


	//----- nvinfo : EIATTR_REGCOUNT
	.align		4
.L_96:
        /*0144*/ 	.byte	0x04, 0x2f
        /*0146*/ 	.short	(.L_98 - .L_97)
	.align		4
.L_97:
        /*0148*/ 	.word	index@(_ZN3cub18CUB_300001_SM_10006detail8for_each13static_kernelINS2_12policy_hub_t12policy_500_tElN6thrust24THRUST_300001_SM_1000_NS8cuda_cub6__fill7functorINS7_6detail15normal_iteratorINS7_10device_ptrIiEEEEiEEEEvT0_T1_)
        /*014c*/ 	.word	0x00000008


	//----- nvinfo : EIATTR_FRAME_SIZE
	.align		4
.L_98:
        /*0150*/ 	.byte	0x04, 0x11
        /*0152*/ 	.short	(.L_100 - .L_99)
	.align		4
.L_99:
        /*0154*/ 	.word	index@(_ZN3cub18CUB_300001_SM_10006detail8for_each13static_kernelINS2_12policy_hub_t12policy_500_tElN6thrust24THRUST_300001_SM_1000_NS8cuda_cub6__fill7functorINS7_6detail15normal_iteratorINS7_10device_ptrIiEEEEiEEEEvT0_T1_)
        /*0158*/ 	.word	0x00000000


	//----- nvinfo : EIATTR_MIN_STACK_SIZE
	.align		4
.L_100:
        /*015c*/ 	.byte	0x04, 0x12
        /*015e*/ 	.short	(.L_102 - .L_101)
	.align		4
.L_101:
        /*0160*/ 	.word	index@(_ZN3cub18CUB_300001_SM_10006detail8for_each13static_kernelINS2_12policy_hub_t12policy_500_tElN6thrust24THRUST_300001_SM_1000_NS8cuda_cub6__fill7functorINS7_6detail15normal_iteratorINS7_10device_ptrIiEEEEiEEEEvT0_T1_)
        /*0164*/ 	.word	0x00000000


	//----- nvinfo : EIATTR_MIN_STACK_SIZE
	.align		4
.L_102:
        /*0168*/ 	.byte	0x04, 0x12
        /*016a*/ 	.short	(.L_104 - .L_103)
	.align		4
.L_103:
        /*016c*/ 	.word	index@(_ZN3cub18CUB_300001_SM_10006detail8for_each13static_kernelINS2_12policy_hub_t12policy_500_tEmN6thrust24THRUST_300001_SM_1000_NS8cuda_cub20__uninitialized_fill7functorINS7_10device_ptrIiEEiEEEEvT0_T1_)
        /*0170*/ 	.word	0x00000000


	//----- nvinfo : EIATTR_MIN_STACK_SIZE
	.align		4
.L_104:
        /*0174*/ 	.byte	0x04, 0x12
        /*0176*/ 	.short	(.L_106 - .L_105)
	.align		4
.L_105:
        /*0178*/ 	.word	index@(_ZN3cub18CUB_300001_SM_10006detail8for_each13static_kernelINS2_12policy_hub_t12policy_500_tEmN6thrust24THRUST_300001_SM_1000_NS8cuda_cub6__fill7functorINS7_6detail15normal_iteratorINS7_10device_ptrIiEEEEiEEEEvT0_T1_)
        /*017c*/ 	.word	0x00000000


	//----- nvinfo : EIATTR_MIN_STACK_SIZE
	.align		4
.L_106:
        /*0180*/ 	.byte	0x04, 0x12
        /*0182*/ 	.short	(.L_108 - .L_107)
	.align		4
.L_107:
        /*0184*/ 	.word	index@(_ZN3cub18CUB_300001_SM_10006detail8for_each13static_kernelINS2_12policy_hub_t12policy_500_tElN6thrust24THRUST_300001_SM_1000_NS8cuda_cub6__fill7functorINS7_6detail15normal_iteratorINS7_10device_ptrIbEEEEbEEEEvT0_T1_)
        /*0188*/ 	.word	0x00000000


	//----- nvinfo : EIATTR_MIN_STACK_SIZE
	.align		4
.L_108:
        /*018c*/ 	.byte	0x04, 0x12
        /*018e*/ 	.short	(.L_110 - .L_109)
	.align		4
.L_109:
        /*0190*/ 	.word	index@(_ZN3cub18CUB_300001_SM_10006detail8for_each13static_kernelINS2_12policy_hub_t12policy_500_tEmN6thrust24THRUST_300001_SM_1000_NS8cuda_cub20__uninitialized_fill7functorINS7_10device_ptrIbEEbEEEEvT0_T1_)
        /*0194*/ 	.word	0x00000000


	//----- nvinfo : EIATTR_MIN_STACK_SIZE
	.align		4
.L_110:
        /*0198*/ 	.byte	0x04, 0x12
        /*019a*/ 	.short	(.L_112 - .L_111)
	.align		4
.L_111:
        /*019c*/ 	.word	index@(_ZN3cub18CUB_300001_SM_10006detail8for_each13static_kernelINS2_12policy_hub_t12policy_500_tEmN6thrust24THRUST_300001_SM_1000_NS8cuda_cub6__fill7functorINS7_6detail15normal_iteratorINS7_10device_ptrIbEEEEbEEEEvT0_T1_)
        /*01a0*/ 	.word	0x00000000


	//----- nvinfo : EIATTR_MIN_STACK_SIZE
	.align		4
.L_112:
        /*01a4*/ 	.byte	0x04, 0x12
        /*01a6*/ 	.short	(.L_114 - .L_113)
	.align		4
.L_113:
        /*01a8*/ 	.word	index@(_ZN3cub18CUB_300001_SM_10006detail8for_each13static_kernelINS2_12policy_hub_t12policy_500_tElN6thrust24THRUST_300001_SM_1000_NS8cuda_cub6__fill7functorINS7_6detail15normal_iteratorINS7_10device_ptrIfEEEEfEEEEvT0_T1_)
        /*01ac*/ 	.word	0x00000000


	//----- nvinfo : EIATTR_MIN_STACK_SIZE
	.align		4
.L_114:
        /*01b0*/ 	.byte	0x04, 0x12
        /*01b2*/ 	.short	(.L_116 - .L_115)
	.align		4
.L_115:
        /*01b4*/ 	.word	index@(_ZN3cub18CUB_300001_SM_10006detail8for_each13static_kernelINS2_12policy_hub_t12policy_500_tEmN6thrust24THRUST_300001_SM_1000_NS8cuda_cub20__uninitialized_fill7functorINS7_10device_ptrIfEEfEEEEvT0_T1_)
        /*01b8*/ 	.word	0x00000000


	//----- nvinfo : EIATTR_MIN_STACK_SIZE
	.align		4
.L_116:
        /*01bc*/ 	.byte	0x04, 0x12
        /*01be*/ 	.short	(.L_118 - .L_117)
	.align		4
.L_117:
        /*01c0*/ 	.word	index@(_ZN3cub18CUB_300001_SM_10006detail8for_each13static_kernelINS2_12policy_hub_t12policy_500_tEmN6thrust24THRUST_300001_SM_1000_NS8cuda_cub6__fill7functorINS7_6detail15normal_iteratorINS7_10device_ptrIfEEEEfEEEEvT0_T1_)
        /*01c4*/ 	.word	0x00000000


	//----- nvinfo : EIATTR_MIN_STACK_SIZE
	.align		4
.L_118:
        /*01c8*/ 	.byte	0x04, 0x12
        /*01ca*/ 	.short	(.L_120 - .L_119)
	.align		4
.L_119:
        /*01cc*/ 	.word	index@(_ZN3cub18CUB_300001_SM_10006detail11EmptyKernelIvEEvv)
        /*01d0*/ 	.word	0x00000000


	//----- nvinfo : EIATTR_MIN_STACK_SIZE
	.align		4
.L_120:
        /*01d4*/ 	.byte	0x04, 0x12
        /*01d6*/ 	.short	(.L_122 - .L_121)
	.align		4
.L_121:
        /*01d8*/ 	.word	index@(_Z27simulateSynapsesFixparaGabaPfPiS0_PbS_S_if)
        /*01dc*/ 	.word	0x00000000


	//----- nvinfo : EIATTR_MIN_STACK_SIZE
	.align		4
.L_122:
        /*01e0*/ 	.byte	0x04, 0x12
        /*01e2*/ 	.short	(.L_124 - .L_123)
	.align		4
.L_123:
        /*01e4*/ 	.word	index@(_Z27simulateSynapsesFixparaAmpaPfPiS0_PbS_S_if)
        /*01e8*/ 	.word	0x00000000


	//----- nvinfo : EIATTR_MIN_STACK_SIZE
	.align		4
.L_124:
        /*01ec*/ 	.byte	0x04, 0x12
        /*01ee*/ 	.short	(.L_126 - .L_125)
	.align		4
.L_125:
        /*01f0*/ 	.word	index@(_Z22simulateNeuronsFixparaPfPbS_S_iifS_Pii)
        /*01f4*/ 	.word	0x00000000
.L_126:


//--------------------- .nv.compat                --------------------------
	.section	.nv.compat,"",@"SHT_CUDA_COMPAT_INFO"
	.align	4
        /*0000*/ 	.byte	0x02, 0x09, 0x00, 0x00, 0x02, 0x02, 0x01, 0x00, 0x02, 0x05, 0x05, 0x00, 0x03, 0x07, 0x01, 0x01
        /*0010*/ 	.byte	0x02, 0x03, 0x00, 0x00, 0x02, 0x06, 0x01, 0x00, 0x04, 0x0b, 0x08, 0x00, 0x01, 0x00, 0x00, 0x00
        /*0020*/ 	.byte	0x00, 0x00, 0x00, 0x00


//--------------------- .nv.info._ZN3cub18CUB_300001_SM_10006detail8for_each13static_kernelINS2_12policy_hub_t12policy_500_tElN6thrust24THRUST_300001_SM_1000_NS8cuda_cub6__fill7functorINS7_6detail15normal_iteratorINS7_10device_ptrIiEEEEiEEEEvT0_T1_ --------------------------
	.section	.nv.info._ZN3cub18CUB_300001_SM_10006detail8for_each13static_kernelINS2_12policy_hub_t12policy_500_tElN6thrust24THRUST_300001_SM_1000_NS8cuda_cub6__fill7functorINS7_6detail15normal_iteratorINS7_10device_ptrIiEEEEiEEEEvT0_T1_,"",@"SHT_CUDA_INFO"
	.sectionflags	@""
	.align	4


	//----- nvinfo : EIATTR_CUDA_API_VERSION
	.align		4
        /*0000*/ 	.byte	0x04, 0x37
        /*0002*/ 	.short	(.L_128 - .L_127)
.L_127:
        /*0004*/ 	.word	0x00000082


	//----- nvinfo : EIATTR_KPARAM_INFO
	.align		4
.L_128:
        /*0008*/ 	.byte	0x04, 0x17
        /*000a*/ 	.short	(.L_130 - .L_129)
.L_129:
        /*000c*/ 	.word	0x00000000
        /*0010*/ 	.short	0x0001
        /*0012*/ 	.short	0x0008
        /*0014*/ 	.byte	0x00, 0xf0, 0x41, 0x00


	//----- nvinfo : EIATTR_KPARAM_INFO
	.align		4
.L_130:
        /*0018*/ 	.byte	0x04, 0x17
        /*001a*/ 	.short	(.L_132 - .L_131)
.L_131:
        /*001c*/ 	.word	0x00000000
        /*0020*/ 	.short	0x0000
        /*0022*/ 	.short	0x0000
        /*0024*/ 	.byte	0x00, 0xf0, 0x21, 0x00


	//----- nvinfo : EIATTR_SPARSE_MMA_MASK
	.align		4
.L_132:
        /*0028*/ 	.byte	0x03, 0x50
        /*002a*/ 	.short	0x0000


	//----- nvinfo : EIATTR_MAXREG_COUNT
	.align		4
        /*002c*/ 	.byte	0x03, 0x1b
        /*002e*/ 	.short	0x00ff


	//----- nvinfo : EIATTR_MERCURY_ISA_VERSION
	.align		4
        /*0030*/ 	.byte	0x03, 0x5f
        /*0032*/ 	.short	0x0101


	//----- nvinfo : EIATTR_VRC_CTA_INIT_COUNT
	.align		4
        /*0034*/ 	.byte	0x02, 0x4a
	.zero		1
	.zero		1


	//----- nvinfo : EIATTR_EXIT_INSTR_OFFSETS
	.align		4
        /*0038*/ 	.byte	0x04, 0x1c
        /*003a*/ 	.short	(.L_134 - .L_133)


	//   ....[0]....
.L_133:
        /*003c*/ 	.word	0x00000130


	//   ....[1]....
        /*0040*/ 	.word	0x00000240


	//   ....[2]....
        /*0044*/ 	.word	0x00000270


	//----- nvinfo : EIATTR_MAX_THREADS
	.align		4
.L_134:
        /*0048*/ 	.byte	0x04, 0x05
        /*004a*/ 	.short	(.L_136 - .L_135)
.L_135:
        /*004c*/ 	.word	0x00000100
        /*0050*/ 	.word	0x00000001
        /*0054*/ 	.word	0x00000001


	//----- nvinfo : EIATTR_CBANK_PARAM_SIZE
	.align		4
.L_136:
        /*0058*/ 	.byte	0x03, 0x19
        /*005a*/ 	.short	0x0018


	//----- nvinfo : EIATTR_PARAM_CBANK
	.align		4
        /*005c*/ 	.byte	0x04, 0x0a
        /*005e*/ 	.short	(.L_138 - .L_137)
	.align		4
.L_137:
        /*0060*/ 	.word	index@(.nv.constant0._ZN3cub18CUB_300001_SM_10006detail8for_each13static_kernelINS2_12policy_hub_t12policy_500_tElN6thrust24THRUST_300001_SM_1000_NS8cuda_cub6__fill7functorINS7_6detail15normal_iteratorINS7_10device_ptrIiEEEEiEEEEvT0_T1_)
        /*0064*/ 	.short	0x0380
        /*0066*/ 	.short	0x0018


	//----- nvinfo : EIATTR_SW_WAR
	.align		4
.L_138:
        /*0068*/ 	.byte	0x04, 0x36
        /*006a*/ 	.short	(.L_140 - .L_139)
.L_139:
        /*006c*/ 	.word	0x00000008
.L_140:


//--------------------- .nv.info._ZN3cub18CUB_300001_SM_10006detail8for_each13static_kernelINS2_12policy_hub_t12policy_500_tEmN6thrust24THRUST_300001_SM_1000_NS8cuda_cub20__uninitialized_fill7functorINS7_10device_ptrIiEEiEEEEvT0_T1_ --------------------------
	.section	.nv.info._ZN3cub18CUB_300001_SM_10006detail8for_each13static_kernelINS2_12policy_hub_t12policy_500_tEmN6thrust24THRUST_300001_SM_1000_NS8cuda_cub20__uninitialized_fill7functorINS7_10device_ptrIiEEiEEEEvT0_T1_,"",@"SHT_CUDA_INFO"
	.sectionflags	@""
	.align	4


	//----- nvinfo : EIATTR_CUDA_API_VERSION
	.align		4
        /*0000*/ 	.byte	0x04, 0x37
        /*0002*/ 	.short	(.L_142 - .L_141)
.L_141:
        /*0004*/ 	.word	0x00000082


	//----- nvinfo : EIATTR_KPARAM_INFO
	.align		4
.L_142:
        /*0008*/ 	.byte	0x04, 0x17
        /*000a*/ 	.short	(.L_144 - .L_143)
.L_143:
        /*000c*/ 	.word	0x00000000
        /*0010*/ 	.short	0x0001
        /*0012*/ 	.short	0x0008
        /*0014*/ 	.byte	0x00, 0xf0, 0x41, 0x00


	//----- nvinfo : EIATTR_KPARAM_INFO
	.align		4
.L_144:
        /*0018*/ 	.byte	0x04, 0x17
        /*001a*/ 	.short	(.L_146 - .L_145)
.L_145:
        /*001c*/ 	.word	0x00000000
        /*0020*/ 	.short	0x0000
        /*0022*/ 	.short	0x0000
        /*0024*/ 	.byte	0x00, 0xf0, 0x21, 0x00


	//----- nvinfo : EIATTR_SPARSE_MMA_MASK
	.align		4
.L_146:
        /*0028*/ 	.byte	0x03, 0x50
        /*002a*/ 	.short	0x0000


	//----- nvinfo : EIATTR_MAXREG_COUNT
	.align		4
        /*002c*/ 	.byte	0x03, 0x1b
        /*002e*/ 	.short	0x00ff


	//----- nvinfo : EIATTR_MERCURY_ISA_VERSION
	.align		4
        /*0030*/ 	.byte	0x03, 0x5f
        /*0032*/ 	.short	0x0101


	//----- nvinfo : EIATTR_VRC_CTA_INIT_COUNT
	.align		4
        /*0034*/ 	.byte	0x02, 0x4a
	.zero		1
	.zero		1


	//----- nvinfo : EIATTR_EXIT_INSTR_OFFSETS
	.align		4
        /*0038*/ 	.byte	0x04, 0x1c
        /*003a*/ 	.short	(.L_148 - .L_147)


	//   ....[0]....
.L_147:
        /*003c*/ 	.word	0x00000130


	//   ....[1]....
        /*0040*/ 	.word	0x00000230


	//   ....[2]....
        /*0044*/ 	.word	0x00000260


	//----- nvinfo : EIATTR_MAX_THREADS
	.align		4
.L_148:
        /*0048*/ 	.byte	0x04, 0x05
        /*004a*/ 	.short	(.L_150 - .L_149)
.L_149:
        /*004c*/ 	.word	0x00000100
        /*0050*/ 	.word	0x00000001
        /*0054*/ 	.word	0x00000001


	//----- nvinfo : EIATTR_CBANK_PARAM_SIZE
	.align		4
.L_150:
        /*0058*/ 	.byte	0x03, 0x19
        /*005a*/ 	.short	0x0018


	//----- nvinfo : EIATTR_PARAM_CBANK
	.align		4
        /*005c*/ 	.byte	0x04, 0x0a
        /*005e*/ 	.short	(.L_152 - .L_151)
	.align		4
.L_151:
        /*0060*/ 	.word	index@(.nv.constant0._ZN3cub18CUB_300001_SM_10006detail8for_each13static_kernelINS2_12policy_hub_t12policy_500_tEmN6thrust24THRUST_300001_SM_1000_NS8cuda_cub20__uninitialized_fill7functorINS7_10device_ptrIiEEiEEEEvT0_T1_)
        /*0064*/ 	.short	0x0380
        /*0066*/ 	.short	0x0018


	//----- nvinfo : EIATTR_SW_WAR
	.align		4
.L_152:
        /*0068*/ 	.byte	0x04, 0x36
        /*006a*/ 	.short	(.L_154 - .L_153)
.L_153:
        /*006c*/ 	.word	0x00000008
.L_154:


//--------------------- .nv.info._ZN3cub18CUB_300001_SM_10006detail8for_each13static_kernelINS2_12policy_hub_t12policy_500_tEmN6thrust24THRUST_300001_SM_1000_NS8cuda_cub6__fill7functorINS7_6detail15normal_iteratorINS7_10device_ptrIiEEEEiEEEEvT0_T1_ --------------------------
	.section	.nv.info._ZN3cub18CUB_300001_SM_10006detail8for_each13static_kernelINS2_12policy_hub_t12policy_500_tEmN6thrust24THRUST_300001_SM_1000_NS8cuda_cub6__fill7functorINS7_6detail15normal_iteratorINS7_10device_ptrIiEEEEiEEEEvT0_T1_,"",@"SHT_CUDA_INFO"
	.sectionflags	@""
	.align	4


	//----- nvinfo : EIATTR_CUDA_API_VERSION
	.align		4
        /*0000*/ 	.byte	0x04, 0x37
        /*0002*/ 	.short	(.L_156 - .L_155)
.L_155:
        /*0004*/ 	.word	0x00000082


	//----- nvinfo : EIATTR_KPARAM_INFO
	.align		4
.L_156:
        /*0008*/ 	.byte	0x04, 0x17
        /*000a*/ 	.short	(.L_158 - .L_157)
.L_157:
        /*000c*/ 	.word	0x00000000
        /*0010*/ 	.short	0x0001
        /*0012*/ 	.short	0x0008
        /*0014*/ 	.byte	0x00, 0xf0, 0x41, 0x00


	//----- nvinfo : EIATTR_KPARAM_INFO
	.align		4
.L_158:
        /*0018*/ 	.byte	0x04, 0x17
        /*001a*/ 	.short	(.L_160 - .L_159)
.L_159:
        /*001c*/ 	.word	0x00000000
        /*0020*/ 	.short	0x0000
        /*0022*/ 	.short	0x0000
        /*0024*/ 	.byte	0x00, 0xf0, 0x21, 0x00


	//----- nvinfo : EIATTR_SPARSE_MMA_MASK
	.align		4
.L_160:
        /*0028*/ 	.byte	0x03, 0x50
        /*002a*/ 	.short	0x0000


	//----- nvinfo : EIATTR_MAXREG_COUNT
	.align		4
        /*002c*/ 	.byte	0x03, 0x1b
        /*002e*/ 	.short	0x00ff


	//----- nvinfo : EIATTR_MERCURY_ISA_VERSION
	.align		4
        /*0030*/ 	.byte	0x03, 0x5f
        /*0032*/ 	.short	0x0101


	//----- nvinfo : EIATTR_VRC_CTA_INIT_COUNT
	.align		4
        /*0034*/ 	.byte	0x02, 0x4a
	.zero		1
	.zero		1


	//----- nvinfo : EIATTR_EXIT_INSTR_OFFSETS
	.align		4
        /*0038*/ 	.byte	0x04, 0x1c
        /*003a*/ 	.short	(.L_162 - .L_161)


	//   ....[0]....
.L_161:
        /*003c*/ 	.word	0x00000130


	//   ....[1]....
        /*0040*/ 	.word	0x00000230


	//   ....[2]....
        /*0044*/ 	.word	0x00000260


	//----- nvinfo : EIATTR_MAX_THREADS
	.align		4
.L_162:
        /*0048*/ 	.byte	0x04, 0x05
        /*004a*/ 	.short	(.L_164 - .L_163)
.L_163:
        /*004c*/ 	.word	0x00000100
        /*0050*/ 	.word	0x00000001
        /*0054*/ 	.word	0x00000001


	//----- nvinfo : EIATTR_CBANK_PARAM_SIZE
	.align		4
.L_164:
        /*0058*/ 	.byte	0x03, 0x19
        /*005a*/ 	.short	0x0018


	//----- nvinfo : EIATTR_PARAM_CBANK
	.align		4
        /*005c*/ 	.byte	0x04, 0x0a
        /*005e*/ 	.short	(.L_166 - .L_165)
	.align		4
.L_165:
        /*0060*/ 	.word	index@(.nv.constant0._ZN3cub18CUB_300001_SM_10006detail8for_each13static_kernelINS2_12policy_hub_t12policy_500_tEmN6thrust24THRUST_300001_SM_1000_NS8cuda_cub6__fill7functorINS7_6detail15normal_iteratorINS7_10device_ptrIiEEEEiEEEEvT0_T1_)
        /*0064*/ 	.short	0x0380
        /*0066*/ 	.short	0x0018


	//----- nvinfo : EIATTR_SW_WAR
	.align		4
.L_166:
        /*0068*/ 	.byte	0x04, 0x36
        /*006a*/ 	.short	(.L_168 - .L_167)
.L_167:
        /*006c*/ 	.word	0x00000008
.L_168:


//--------------------- .nv.info._ZN3cub18CUB_300001_SM_10006detail8for_each13static_kernelINS2_12policy_hub_t12policy_500_tElN6thrust24THRUST_300001_SM_1000_NS8cuda_cub6__fill7functorINS7_6detail15normal_iteratorINS7_10device_ptrIbEEEEbEEEEvT0_T1_ --------------------------
	.section	.nv.info._ZN3cub18CUB_300001_SM_10006detail8for_each13static_kernelINS2_12policy_hub_t12policy_500_tElN6thrust24THRUST_300001_SM_1000_NS8cuda_cub6__fill7functorINS7_6detail15normal_iteratorINS7_10device_ptrIbEEEEbEEEEvT0_T1_,"",@"SHT_CUDA_INFO"
	.sectionflags	@""
	.align	4


	//----- nvinfo : EIATTR_CUDA_API_VERSION
	.align		4
        /*0000*/ 	.byte	0x04, 0x37
        /*0002*/ 	.short	(.L_170 - .L_169)
.L_169:
        /*0004*/ 	.word	0x00000082


	//----- nvinfo : EIATTR_KPARAM_INFO
	.align		4
.L_170:
        /*0008*/ 	.byte	0x04, 0x17
        /*000a*/ 	.short	(.L_172 - .L_171)
.L_171:
        /*000c*/ 	.word	0x00000000
        /*0010*/ 	.short	0x0001
        /*0012*/ 	.short	0x0008
        /*0014*/ 	.byte	0x00, 0xf0, 0x41, 0x00


	//----- nvinfo : EIATTR_KPARAM_INFO
	.align		4
.L_172:
        /*0018*/ 	.byte	0x04, 0x17
        /*001a*/ 	.short	(.L_174 - .L_173)
.L_173:
        /*001c*/ 	.word	0x00000000
        /*0020*/ 	.short	0x0000
        /*0022*/ 	.short	0x0000
        /*0024*/ 	.byte	0x00, 0xf0, 0x21, 0x00


	//----- nvinfo : EIATTR_SPARSE_MMA_MASK
	.align		4
.L_174:
        /*0028*/ 	.byte	0x03, 0x50
        /*002a*/ 	.short	0x0000


	//----- nvinfo : EIATTR_MAXREG_COUNT
	.align		4
        /*002c*/ 	.byte	0x03, 0x1b
        /*002e*/ 	.short	0x00ff


	//----- nvinfo : EIATTR_MERCURY_ISA_VERSION
	.align		4
        /*0030*/ 	.byte	0x03, 0x5f
        /*0032*/ 	.short	0x0101


	//----- nvinfo : EIATTR_VRC_CTA_INIT_COUNT
	.align		4
        /*0034*/ 	.byte	0x02, 0x4a
	.zero		1
	.zero		1


	//----- nvinfo : EIATTR_EXIT_INSTR_OFFSETS
	.align		4
        /*0038*/ 	.byte	0x04, 0x1c
        /*003a*/ 	.short	(.L_176 - .L_175)


	//   ....[0]....
.L_175:
        /*003c*/ 	.word	0x00000120


	//   ....[1]....
        /*0040*/ 	.word	0x00000200


	//   ....[2]....
        /*0044*/ 	.word	0x00000220


	//----- nvinfo : EIATTR_MAX_THREADS
	.align		4
.L_176:
        /*0048*/ 	.byte	0x04, 0x05
        /*004a*/ 	.short	(.L_178 - .L_177)
.L_177:
        /*004c*/ 	.word	0x00000100
        /*0050*/ 	.word	0x00000001
        /*0054*/ 	.word	0x00000001


	//----- nvinfo : EIATTR_CBANK_PARAM_SIZE
	.align		4
.L_178:
        /*0058*/ 	.byte	0x03, 0x19
        /*005a*/ 	.short	0x0018


	//----- nvinfo : EIATTR_PARAM_CBANK
	.align		4
        /*005c*/ 	.byte	0x04, 0x0a
        /*005e*/ 	.short	(.L_180 - .L_179)
	.align		4
.L_179:
        /*0060*/ 	.word	index@(.nv.constant0._ZN3cub18CUB_300001_SM_10006detail8for_each13static_kernelINS2_12policy_hub_t12policy_500_tElN6thrust24THRUST_300001_SM_1000_NS8cuda_cub6__fill7functorINS7_6detail15normal_iteratorINS7_10device_ptrIbEEEEbEEEEvT0_T1_)
        /*0064*/ 	.short	0x0380
        /*0066*/ 	.short	0x0018


	//----- nvinfo : EIATTR_SW_WAR
	.align		4
.L_180:
        /*0068*/ 	.byte	0x04, 0x36
        /*006a*/ 	.short	(.L_182 - .L_181)
.L_181:
        /*006c*/ 	.word	0x00000008
.L_182:


//--------------------- .nv.info._ZN3cub18CUB_300001_SM_10006detail8for_each13static_kernelINS2_12policy_hub_t12policy_500_tEmN6thrust24THRUST_300001_SM_1000_NS8cuda_cub20__uninitialized_fill7functorINS7_10device_ptrIbEEbEEEEvT0_T1_ --------------------------
	.section	.nv.info._ZN3cub18CUB_300001_SM_10006detail8for_each13static_kernelINS2_12policy_hub_t12policy_500_tEmN6thrust24THRUST_300001_SM_1000_NS8cuda_cub20__uninitialized_fill7functorINS7_10device_ptrIbEEbEEEEvT0_T1_,"",@"SHT_CUDA_INFO"
	.sectionflags	@""
	.align	4


	//----- nvinfo : EIATTR_CUDA_API_VERSION
	.align		4
        /*0000*/ 	.byte	0x04, 0x37
        /*0002*/ 	.short	(.L_184 - .L_183)
.L_183:
        /*0004*/ 	.word	0x00000082


	//----- nvinfo : EIATTR_KPARAM_INFO
	.align		4
.L_184:
        /*0008*/ 	.byte	0x04, 0x17
        /*000a*/ 	.short	(.L_186 - .L_185)
.L_185:
        /*000c*/ 	.word	0x00000000
        /*0010*/ 	.short	0x0001
        /*0012*/ 	.short	0x0008
        /*0014*/ 	.byte	0x00, 0xf0, 0x41, 0x00


	//----- nvinfo : EIATTR_KPARAM_INFO
	.align		4
.L_186:
        /*0018*/ 	.byte	0x04, 0x17
        /*001a*/ 	.short	(.L_188 - .L_187)
.L_187:
        /*001c*/ 	.word	0x00000000
        /*0020*/ 	.short	0x0000
        /*0022*/ 	.short	0x0000
        /*0024*/ 	.byte	0x00, 0xf0, 0x21, 0x00


	//----- nvinfo : EIATTR_SPARSE_MMA_MASK
	.align		4
.L_188:
        /*0028*/ 	.byte	0x03, 0x50
        /*002a*/ 	.short	0x0000


	//----- nvinfo : EIATTR_MAXREG_COUNT
	.align		4
        /*002c*/ 	.byte	0x03, 0x1b
        /*002e*/ 	.short	0x00ff


	//----- nvinfo : EIATTR_MERCURY_ISA_VERSION
	.align		4
        /*0030*/ 	.byte	0x03, 0x5f
        /*0032*/ 	.short	0x0101


	//----- nvinfo : EIATTR_VRC_CTA_INIT_COUNT
	.align		4
        /*0034*/ 	.byte	0x02, 0x4a
	.zero		1
	.zero		1


	//----- nvinfo : EIATTR_EXIT_INSTR_OFFSETS
	.align		4
        /*0038*/ 	.byte	0x04, 0x1c
        /*003a*/ 	.short	(.L_190 - .L_189)


	//   ....[0]....
.L_189:
        /*003c*/ 	.word	0x00000120


	//   ....[1]....
        /*0040*/ 	.word	0x000001f0


	//   ....[2]....
        /*0044*/ 	.word	0x00000210


	//----- nvinfo : EIATTR_MAX_THREADS
	.align		4
.L_190:
        /*0048*/ 	.byte	0x04, 0x05
        /*004a*/ 	.short	(.L_192 - .L_191)
.L_191:
        /*004c*/ 	.word	0x00000100
        /*0050*/ 	.word	0x00000001
        /*0054*/ 	.word	0x00000001


	//----- nvinfo : EIATTR_CBANK_PARAM_SIZE
	.align		4
.L_192:
        /*0058*/ 	.byte	0x03, 0x19
        /*005a*/ 	.short	0x0018


	//----- nvinfo : EIATTR_PARAM_CBANK
	.align		4
        /*005c*/ 	.byte	0x04, 0x0a
        /*005e*/ 	.short	(.L_194 - .L_193)
	.align		4
.L_193:
        /*0060*/ 	.word	index@(.nv.constant0._ZN3cub18CUB_300001_SM_10006detail8for_each13static_kernelINS2_12policy_hub_t12policy_500_tEmN6thrust24THRUST_300001_SM_1000_NS8cuda_cub20__uninitialized_fill7functorINS7_10device_ptrIbEEbEEEEvT0_T1_)
        /*0064*/ 	.short	0x0380
        /*0066*/ 	.short	0x0018


	//----- nvinfo : EIATTR_SW_WAR
	.align		4
.L_194:
        /*0068*/ 	.byte	0x04, 0x36
        /*006a*/ 	.short	(.L_196 - .L_195)
.L_195:
        /*006c*/ 	.word	0x00000008
.L_196:


//--------------------- .nv.info._ZN3cub18CUB_300001_SM_10006detail8for_each13static_kernelINS2_12policy_hub_t12policy_500_tEmN6thrust24THRUST_300001_SM_1000_NS8cuda_cub6__fill7functorINS7_6detail15normal_iteratorINS7_10device_ptrIbEEEEbEEEEvT0_T1_ --------------------------
	.section	.nv.info._ZN3cub18CUB_300001_SM_10006detail8for_each13static_kernelINS2_12policy_hub_t12policy_500_tEmN6thrust24THRUST_300001_SM_1000_NS8cuda_cub6__fill7functorINS7_6detail15normal_iteratorINS7_10device_ptrIbEEEEbEEEEvT0_T1_,"",@"SHT_CUDA_INFO"
	.sectionflags	@""
	.align	4


	//----- nvinfo : EIATTR_CUDA_API_VERSION
	.align		4
        /*0000*/ 	.byte	0x04, 0x37
        /*0002*/ 	.short	(.L_198 - .L_197)
.L_197:
        /*0004*/ 	.word	0x00000082


	//----- nvinfo : EIATTR_KPARAM_INFO
	.align		4
.L_198:
        /*0008*/ 	.byte	0x04, 0x17
        /*000a*/ 	.short	(.L_200 - .L_199)
.L_199:
        /*000c*/ 	.word	0x00000000
        /*0010*/ 	.short	0x0001
        /*0012*/ 	.short	0x0008
        /*0014*/ 	.byte	0x00, 0xf0, 0x41, 0x00


	//----- nvinfo : EIATTR_KPARAM_INFO
	.align		4
.L_200:
        /*0018*/ 	.byte	0x04, 0x17
        /*001a*/ 	.short	(.L_202 - .L_201)
.L_201:
        /*001c*/ 	.word	0x00000000
        /*0020*/ 	.short	0x0000
        /*0022*/ 	.short	0x0000
        /*0024*/ 	.byte	0x00, 0xf0, 0x21, 0x00


	//----- nvinfo : EIATTR_SPARSE_MMA_MASK
	.align		4
.L_202:
        /*0028*/ 	.byte	0x03, 0x50
        /*002a*/ 	.short	0x0000


	//----- nvinfo : EIATTR_MAXREG_COUNT
	.align		4
        /*002c*/ 	.byte	0x03, 0x1b
        /*002e*/ 	.short	0x00ff


	//----- nvinfo : EIATTR_MERCURY_ISA_VERSION
	.align		4
        /*0030*/ 	.byte	0x03, 0x5f
        /*0032*/ 	.short	0x0101


	//----- nvinfo : EIATTR_VRC_CTA_INIT_COUNT
	.align		4
        /*0034*/ 	.byte	0x02, 0x4a
	.zero		1
	.zero		1


	//----- nvinfo : EIATTR_EXIT_INSTR_OFFSETS
	.align		4
        /*0038*/ 	.byte	0x04, 0x1c
        /*003a*/ 	.short	(.L_204 - .L_203)


	//   ....[0]....
.L_203:
        /*003c*/ 	.word	0x00000120


	//   ....[1]....
        /*0040*/ 	.word	0x000001f0


	//   ....[2]....
        /*0044*/ 	.word	0x00000210


	//----- nvinfo : EIATTR_MAX_THREADS
	.align		4
.L_204:
        /*0048*/ 	.byte	0x04, 0x05
        /*004a*/ 	.short	(.L_206 - .L_205)
.L_205:
        /*004c*/ 	.word	0x00000100
        /*0050*/ 	.word	0x00000001
        /*0054*/ 	.word	0x00000001


	//----- nvinfo : EIATTR_CBANK_PARAM_SIZE
	.align		4
.L_206:
        /*0058*/ 	.byte	0x03, 0x19
        /*005a*/ 	.short	0x0018


	//----- nvinfo : EIATTR_PARAM_CBANK
	.align		4
        /*005c*/ 	.byte	0x04, 0x0a
        /*005e*/ 	.short	(.L_208 - .L_207)
	.align		4
.L_207:
        /*0060*/ 	.word	index@(.nv.constant0._ZN3cub18CUB_300001_SM_10006detail8for_each13static_kernelINS2_12policy_hub_t12policy_500_tEmN6thrust24THRUST_300001_SM_1000_NS8cuda_cub6__fill7functorINS7_6detail15normal_iteratorINS7_10device_ptrIbEEEEbEEEEvT0_T1_)
        /*0064*/ 	.short	0x0380
        /*0066*/ 	.short	0x0018


	//----- nvinfo : EIATTR_SW_WAR
	.align		4
.L_208:
        /*0068*/ 	.byte	0x04, 0x36
        /*006a*/ 	.short	(.L_210 - .L_209)
.L_209:
        /*006c*/ 	.word	0x00000008
.L_210:


//--------------------- .nv.info._ZN3cub18CUB_300001_SM_10006detail8for_each13static_kernelINS2_12policy_hub_t12policy_500_tElN6thrust24THRUST_300001_SM_1000_NS8cuda_cub6__fill7functorINS7_6detail15normal_iteratorINS7_10device_ptrIfEEEEfEEEEvT0_T1_ --------------------------
	.section	.nv.info._ZN3cub18CUB_300001_SM_10006detail8for_each13static_kernelINS2_12policy_hub_t12policy_500_tElN6thrust24THRUST_300001_SM_1000_NS8cuda_cub6__fill7functorINS7_6detail15normal_iteratorINS7_10device_ptrIfEEEEfEEEEvT0_T1_,"",@"SHT_CUDA_INFO"
	.sectionflags	@""
	.align	4


	//----- nvinfo : EIATTR_CUDA_API_VERSION
	.align		4
        /*0000*/ 	.byte	0x04, 0x37
        /*0002*/ 	.short	(.L_212 - .L_211)
.L_211:
        /*0004*/ 	.word	0x00000082


	//----- nvinfo : EIATTR_KPARAM_INFO
	.align		4
.L_212:
        /*0008*/ 	.byte	0x04, 0x17
        /*000a*/ 	.short	(.L_214 - .L_213)
.L_213:
        /*000c*/ 	.word	0x00000000
        /*0010*/ 	.short	0x0001
        /*0012*/ 	.short	0x0008
        /*0014*/ 	.byte	0x00, 0xf0, 0x41, 0x00


	//----- nvinfo : EIATTR_KPARAM_INFO
	.align		4
.L_214:
        /*0018*/ 	.byte	0x04, 0x17
        /*001a*/ 	.short	(.L_216 - .L_215)
.L_215:
        /*001c*/ 	.word	0x00000000
        /*0020*/ 	.short	0x0000
        /*0022*/ 	.short	0x0000
        /*0024*/ 	.byte	0x00, 0xf0, 0x21, 0x00


	//----- nvinfo : EIATTR_SPARSE_MMA_MASK
	.align		4
.L_216:
        /*0028*/ 	.byte	0x03, 0x50
        /*002a*/ 	.short	0x0000


	//----- nvinfo : EIATTR_MAXREG_COUNT
	.align		4
        /*002c*/ 	.byte	0x03, 0x1b
        /*002e*/ 	.short	0x00ff


	//----- nvinfo : EIATTR_MERCURY_ISA_VERSION
	.align		4
        /*0030*/ 	.byte	0x03, 0x5f
        /*0032*/ 	.short	0x0101


	//----- nvinfo : EIATTR_VRC_CTA_INIT_COUNT
	.align		4
        /*0034*/ 	.byte	0x02, 0x4a
	.zero		1
	.zero		1


	//----- nvinfo : EIATTR_EXIT_INSTR_OFFSETS
	.align		4
        /*0038*/ 	.byte	0x04, 0x1c
        /*003a*/ 	.short	(.L_218 - .L_217)


	//   ....[0]....
.L_217:
        /*003c*/ 	.word	0x00000130


	//   ....[1]....
        /*0040*/ 	.word	0x00000240


	//   ....[2]....
        /*0044*/ 	.word	0x00000270


	//----- nvinfo : EIATTR_MAX_THREADS
	.align		4
.L_218:
        /*0048*/ 	.byte	0x04, 0x05
        /*004a*/ 	.short	(.L_220 - .L_219)
.L_219:
        /*004c*/ 	.word	0x00000100
        /*0050*/ 	.word	0x00000001
        /*0054*/ 	.word	0x00000001


	//----- nvinfo : EIATTR_CBANK_PARAM_SIZE
	.align		4
.L_220:
        /*0058*/ 	.byte	0x03, 0x19
        /*005a*/ 	.short	0x0018


	//----- nvinfo : EIATTR_PARAM_CBANK
	.align		4
        /*005c*/ 	.byte	0x04, 0x0a
        /*005e*/ 	.short	(.L_222 - .L_221)
	.align		4
.L_221:
        /*0060*/ 	.word	index@(.nv.constant0._ZN3cub18CUB_300001_SM_10006detail8for_each13static_kernelINS2_12policy_hub_t12policy_500_tElN6thrust24THRUST_300001_SM_1000_NS8cuda_cub6__fill7functorINS7_6detail15normal_iteratorINS7_10device_ptrIfEEEEfEEEEvT0_T1_)
        /*0064*/ 	.short	0x0380
        /*0066*/ 	.short	0x0018


	//----- nvinfo : EIATTR_SW_WAR
	.align		4
.L_222:
        /*0068*/ 	.byte	0x04, 0x36
        /*006a*/ 	.short	(.L_224 - .L_223)
.L_223:
        /*006c*/ 	.word	0x00000008
.L_224:


//--------------------- .nv.info._ZN3cub18CUB_300001_SM_10006detail8for_each13static_kernelINS2_12policy_hub_t12policy_500_tEmN6thrust24THRUST_300001_SM_1000_NS8cuda_cub20__uninitialized_fill7functorINS7_10device_ptrIfEEfEEEEvT0_T1_ --------------------------
	.section	.nv.info._ZN3cub18CUB_300001_SM_10006detail8for_each13static_kernelINS2_12policy_hub_t12policy_500_tEmN6thrust24THRUST_300001_SM_1000_NS8cuda_cub20__uninitialized_fill7functorINS7_10device_ptrIfEEfEEEEvT0_T1_,"",@"SHT_CUDA_INFO"
	.sectionflags	@""
	.align	4


	//----- nvinfo : EIATTR_CUDA_API_VERSION
	.align		4
        /*0000*/ 	.byte	0x04, 0x37
        /*0002*/ 	.short	(.L_226 - .L_225)
.L_225:
        /*0004*/ 	.word	0x00000082


	//----- nvinfo : EIATTR_KPARAM_INFO
	.align		4
.L_226:
        /*0008*/ 	.byte	0x04, 0x17
        /*000a*/ 	.short	(.L_228 - .L_227)
.L_227:
        /*000c*/ 	.word	0x00000000
        /*0010*/ 	.short	0x0001
        /*0012*/ 	.short	0x0008
        /*0014*/ 	.byte	0x00, 0xf0, 0x41, 0x00


	//----- nvinfo : EIATTR_KPARAM_INFO
	.align		4
.L_228:
        /*0018*/ 	.byte	0x04, 0x17
        /*001a*/ 	.short	(.L_230 - .L_229)
.L_229:
        /*001c*/ 	.word	0x00000000
        /*0020*/ 	.short	0x0000
        /*0022*/ 	.short	0x0000
        /*0024*/ 	.byte	0x00, 0xf0, 0x21, 0x00


	//----- nvinfo : EIATTR_SPARSE_MMA_MASK
	.align		4
.L_230:
        /*0028*/ 	.byte	0x03, 0x50
        /*002a*/ 	.short	0x0000


	//----- nvinfo : EIATTR_MAXREG_COUNT
	.align		4
        /*002c*/ 	.byte	0x03, 0x1b
        /*002e*/ 	.short	0x00ff


	//----- nvinfo : EIATTR_MERCURY_ISA_VERSION
	.align		4
        /*0030*/ 	.byte	0x03, 0x5f
        /*0032*/ 	.short	0x0101


	//----- nvinfo : EIATTR_VRC_CTA_INIT_COUNT
	.align		4
        /*0034*/ 	.byte	0x02, 0x4a
	.zero		1
	.zero		1


	//----- nvinfo : EIATTR_EXIT_INSTR_OFFSETS
	.align		4
        /*0038*/ 	.byte	0x04, 0x1c
        /*003a*/ 	.short	(.L_232 - .L_231)


	//   ....[0]....
.L_231:
        /*003c*/ 	.word	0x00000130


	//   ....[1]....
        /*0040*/ 	.word	0x00000230


	//   ....[2]....
        /*0044*/ 	.word	0x00000260


	//----- nvinfo : EIATTR_MAX_THREADS
	.align		4
.L_232:
        /*0048*/ 	.byte	0x04, 0x05
        /*004a*/ 	.short	(.L_234 - .L_233)
.L_233:
        /*004c*/ 	.word	0x00000100
        /*0050*/ 	.word	0x00000001
        /*0054*/ 	.word	0x00000001


	//----- nvinfo : EIATTR_CBANK_PARAM_SIZE
	.align		4
.L_234:
        /*0058*/ 	.byte	0x03, 0x19
        /*005a*/ 	.short	0x0018


	//----- nvinfo : EIATTR_PARAM_CBANK
	.align		4
        /*005c*/ 	.byte	0x04, 0x0a
        /*005e*/ 	.short	(.L_236 - .L_235)
	.align		4
.L_235:
        /*0060*/ 	.word	index@(.nv.constant0._ZN3cub18CUB_300001_SM_10006detail8for_each13static_kernelINS2_12policy_hub_t12policy_500_tEmN6thrust24THRUST_300001_SM_1000_NS8cuda_cub20__uninitialized_fill7functorINS7_10device_ptrIfEEfEEEEvT0_T1_)
        /*0064*/ 	.short	0x0380
        /*0066*/ 	.short	0x0018


	//----- nvinfo : EIATTR_SW_WAR
	.align		4
.L_236:
        /*0068*/ 	.byte	0x04, 0x36
        /*006a*/ 	.short	(.L_238 - .L_237)
.L_237:
        /*006c*/ 	.word	0x00000008
.L_238:


//--------------------- .nv.info._ZN3cub18CUB_300001_SM_10006detail8for_each13static_kernelINS2_12policy_hub_t12policy_500_tEmN6thrust24THRUST_300001_SM_1000_NS8cuda_cub6__fill7functorINS7_6detail15normal_iteratorINS7_10device_ptrIfEEEEfEEEEvT0_T1_ --------------------------
	.section	.nv.info._ZN3cub18CUB_300001_SM_10006detail8for_each13static_kernelINS2_12policy_hub_t12policy_500_tEmN6thrust24THRUST_300001_SM_1000_NS8cuda_cub6__fill7functorINS7_6detail15normal_iteratorINS7_10device_ptrIfEEEEfEEEEvT0_T1_,"",@"SHT_CUDA_INFO"
	.sectionflags	@""
	.align	4


	//----- nvinfo : EIATTR_CUDA_API_VERSION
	.align		4
        /*0000*/ 	.byte	0x04, 0x37
        /*0002*/ 	.short	(.L_240 - .L_239)
.L_239:
        /*0004*/ 	.word	0x00000082


	//----- nvinfo : EIATTR_KPARAM_INFO
	.align		4
.L_240:
        /*0008*/ 	.byte	0x04, 0x17
        /*000a*/ 	.short	(.L_242 - .L_241)
.L_241:
        /*000c*/ 	.word	0x00000000
        /*0010*/ 	.short	0x0001
        /*0012*/ 	.short	0x0008
        /*0014*/ 	.byte	0x00, 0xf0, 0x41, 0x00


	//----- nvinfo : EIATTR_KPARAM_INFO
	.align		4
.L_242:
        /*0018*/ 	.byte	0x04, 0x17
        /*001a*/ 	.short	(.L_244 - .L_243)
.L_243:
        /*001c*/ 	.word	0x00000000
        /*0020*/ 	.short	0x0000
        /*0022*/ 	.short	0x0000
        /*0024*/ 	.byte	0x00, 0xf0, 0x21, 0x00


	//----- nvinfo : EIATTR_SPARSE_MMA_MASK
	.align		4
.L_244:
        /*0028*/ 	.byte	0x03, 0x50
        /*002a*/ 	.short	0x0000


	//----- nvinfo : EIATTR_MAXREG_COUNT
	.align		4
        /*002c*/ 	.byte	0x03, 0x1b
        /*002e*/ 	.short	0x00ff


	//----- nvinfo : EIATTR_MERCURY_ISA_VERSION
	.align		4
        /*0030*/ 	.byte	0x03, 0x5f
        /*0032*/ 	.short	0x0101


	//----- nvinfo : EIATTR_VRC_CTA_INIT_COUNT
	.align		4
        /*0034*/ 	.byte	0x02, 0x4a
	.zero		1
	.zero		1


	//----- nvinfo : EIATTR_EXIT_INSTR_OFFSETS
	.align		4
        /*0038*/ 	.byte	0x04, 0x1c
        /*003a*/ 	.short	(.L_246 - .L_245)


	//   ....[0]....
.L_245:
        /*003c*/ 	.word	0x00000130


	//   ....[1]....
        /*0040*/ 	.word	0x00000230


	//   ....[2]....
        /*0044*/ 	.word	0x00000260


	//----- nvinfo : EIATTR_MAX_THREADS
	.align		4
.L_246:
        /*0048*/ 	.byte	0x04, 0x05
        /*004a*/ 	.short	(.L_248 - .L_247)
.L_247:
        /*004c*/ 	.word	0x00000100
        /*0050*/ 	.word	0x00000001
        /*0054*/ 	.word	0x00000001


	//----- nvinfo : EIATTR_CBANK_PARAM_SIZE
	.align		4
.L_248:
        /*0058*/ 	.byte	0x03, 0x19
        /*005a*/ 	.short	0x0018


	//----- nvinfo : EIATTR_PARAM_CBANK
	.align		4
        /*005c*/ 	.byte	0x04, 0x0a
        /*005e*/ 	.short	(.L_250 - .L_249)
	.align		4
.L_249:
        /*0060*/ 	.word	index@(.nv.constant0._ZN3cub18CUB_300001_SM_10006detail8for_each13static_kernelINS2_12policy_hub_t12policy_500_tEmN6thrust24THRUST_300001_SM_1000_NS8cuda_cub6__fill7functorINS7_6detail15normal_iteratorINS7_10device_ptrIfEEEEfEEEEvT0_T1_)
        /*0064*/ 	.short	0x0380
        /*0066*/ 	.short	0x0018


	//----- nvinfo : EIATTR_SW_WAR
	.align		4
.L_250:
        /*0068*/ 	.byte	0x04, 0x36
        /*006a*/ 	.short	(.L_252 - .L_251)
.L_251:
        /*006c*/ 	.word	0x00000008
.L_252:


//--------------------- .nv.info._ZN3cub18CUB_300001_SM_10006detail11EmptyKernelIvEEvv --------------------------
	.section	.nv.info._ZN3cub18CUB_300001_SM_10006detail11EmptyKernelIvEEvv,"",@"SHT_CUDA_INFO"
	.sectionflags	@""
	.align	4


	//----- nvinfo : EIATTR_CUDA_API_VERSION
	.align		4
        /*0000*/ 	.byte	0x04, 0x37
        /*0002*/ 	.short	(.L_254 - .L_253)
.L_253:
        /*0004*/ 	.word	0x00000082


	//----- nvinfo : EIATTR_SPARSE_MMA_MASK
	.align		4
.L_254:
        /*0008*/ 	.byte	0x03, 0x50
        /*000a*/ 	.short	0x0000


	//----- nvinfo : EIATTR_MAXREG_COUNT
	.align		4
        /*000c*/ 	.byte	0x03, 0x1b
        /*000e*/ 	.short	0x00ff


	//----- nvinfo : EIATTR_MERCURY_ISA_VERSION
	.align		4
        /*0010*/ 	.byte	0x03, 0x5f
        /*0012*/ 	.short	0x0101


	//----- nvinfo : EIATTR_VRC_CTA_INIT_COUNT
	.align		4
        /*0014*/ 	.byte	0x02, 0x4a
	.zero		1
	.zero		1


	//----- nvinfo : EIATTR_EXIT_INSTR_OFFSETS
	.align		4
        /*0018*/ 	.byte	0x04, 0x1c
        /*001a*/ 	.short	(.L_256 - .L_255)


	//   ....[0]....
.L_255:
        /*001c*/ 	.word	0x00000010


	//----- nvinfo : EIATTR_SW_WAR
	.align		4
.L_256:
        /*0020*/ 	.byte	0x04, 0x36
        /*0022*/ 	.short	(.L_258 - .L_257)
.L_257:
        /*0024*/ 	.word	0x00000008
.L_258:


//--------------------- .nv.info._Z27simulateSynapsesFixparaGabaPfPiS0_PbS_S_if --------------------------
	.section	.nv.info._Z27simulateSynapsesFixparaGabaPfPiS0_PbS_S_if,"",@"SHT_CUDA_INFO"
	.sectionflags	@""
	.align	4


	//----- nvinfo : EIATTR_CUDA_API_VERSION
	.align		4
        /*0000*/ 	.byte	0x04, 0x37
        /*0002*/ 	.short	(.L_260 - .L_259)
.L_259:
        /*0004*/ 	.word	0x00000082


	//----- nvinfo : EIATTR_KPARAM_INFO
	.align		4
.L_260:
        /*0008*/ 	.byte	0x04, 0x17
        /*000a*/ 	.short	(.L_262 - .L_261)
.L_261:
        /*000c*/ 	.word	0x00000000
        /*0010*/ 	.short	0x0007
        /*0012*/ 	.short	0x0034
        /*0014*/ 	.byte	0x00, 0xf0, 0x11, 0x00


	//----- nvinfo : EIATTR_KPARAM_INFO
	.align		4
.L_262:
        /*0018*/ 	.byte	0x04, 0x17
        /*001a*/ 	.short	(.L_264 - .L_263)
.L_263:
        /*001c*/ 	.word	0x00000000
        /*0020*/ 	.short	0x0006
        /*0022*/ 	.short	0x0030
        /*0024*/ 	.byte	0x00, 0xf0, 0x11, 0x00


	//----- nvinfo : EIATTR_KPARAM_INFO
	.align		4
.L_264:
        /*0028*/ 	.byte	0x04, 0x17
        /*002a*/ 	.short	(.L_266 - .L_265)
.L_265:
        /*002c*/ 	.word	0x00000000
        /*0030*/ 	.short	0x0005
        /*0032*/ 	.short	0x0028
        /*0034*/ 	.byte	0x00, 0xf5, 0x21, 0x00


	//----- nvinfo : EIATTR_KPARAM_INFO
	.align		4
.L_266:
        /*0038*/ 	.byte	0x04, 0x17
        /*003a*/ 	.short	(.L_268 - .L_267)
.L_267:
        /*003c*/ 	.word	0x00000000
        /*0040*/ 	.short	0x0004
        /*0042*/ 	.short	0x0020
        /*0044*/ 	.byte	0x00, 0xf5, 0x21, 0x00


	//----- nvinfo : EIATTR_KPARAM_INFO
	.align		4
.L_268:
        /*0048*/ 	.byte	0x04, 0x17
        /*004a*/ 	.short	(.L_270 - .L_269)
.L_269:
        /*004c*/ 	.word	0x00000000
        /*0050*/ 	.short	0x0003
        /*0052*/ 	.short	0x0018
        /*0054*/ 	.byte	0x00, 0xf5, 0x21, 0x00


	//----- nvinfo : EIATTR_KPARAM_INFO
	.align		4
.L_270:
        /*0058*/ 	.byte	0x04, 0x17
        /*005a*/ 	.short	(.L_272 - .L_271)
.L_271:
        /*005c*/ 	.word	0x00000000
        /*0060*/ 	.short	0x0002
        /*0062*/ 	.short	0x0010
        /*0064*/ 	.byte	0x00, 0xf5, 0x21, 0x00


	//----- nvinfo : EIATTR_KPARAM_INFO
	.align		4
.L_272:
        /*0068*/ 	.byte	0x04, 0x17
        /*006a*/ 	.short	(.L_274 - .L_273)
.L_273:
        /*006c*/ 	.word	0x00000000
        /*0070*/ 	.short	0x0001
        /*0072*/ 	.short	0x0008
        /*0074*/ 	.byte	0x00, 0xf5, 0x21, 0x00


	//----- nvinfo : EIATTR_KPARAM_INFO
	.align		4
.L_274:
        /*0078*/ 	.byte	0x04, 0x17
        /*007a*/ 	.short	(.L_276 - .L_275)
.L_275:
        /*007c*/ 	.word	0x00000000
        /*0080*/ 	.short	0x0000
        /*0082*/ 	.short	0x0000
        /*0084*/ 	.byte	0x00, 0xf5, 0x21, 0x00


	//----- nvinfo : EIATTR_SPARSE_MMA_MASK
	.align		4
.L_276:
        /*0088*/ 	.byte	0x03, 0x50
        /*008a*/ 	.short	0x0000


	//----- nvinfo : EIATTR_MAXREG_COUNT
	.align		4
        /*008c*/ 	.byte	0x03, 0x1b
        /*008e*/ 	.short	0x00ff


	//----- nvinfo : EIATTR_MERCURY_ISA_VERSION
	.align		4
        /*0090*/ 	.byte	0x03, 0x5f
        /*0092*/ 	.short	0x0101


	//----- nvinfo : EIATTR_VRC_CTA_INIT_COUNT
	.align		4
        /*0094*/ 	.byte	0x02, 0x4a
	.zero		1
	.zero		1


	//----- nvinfo : EIATTR_EXIT_INSTR_OFFSETS
	.align		4
        /*0098*/ 	.byte	0x04, 0x1c
        /*009a*/ 	.short	(.L_278 - .L_277)


	//   ....[0]....
.L_277:
        /*009c*/ 	.word	0x00000070


	//   ....[1]....
        /*00a0*/ 	.word	0x00000420


	//----- nvinfo : EIATTR_CRS_STACK_SIZE
	.align		4
.L_278:
        /*00a4*/ 	.byte	0x04, 0x1e
        /*00a6*/ 	.short	(.L_280 - .L_279)
.L_279:
        /*00a8*/ 	.word	0x00000000


	//----- nvinfo : EIATTR_CBANK_PARAM_SIZE
	.align		4
.L_280:
        /*00ac*/ 	.byte	0x03, 0x19
        /*00ae*/ 	.short	0x0038


	//----- nvinfo : EIATTR_PARAM_CBANK
	.align		4
        /*00b0*/ 	.byte	0x04, 0x0a
        /*00b2*/ 	.short	(.L_282 - .L_281)
	.align		4
.L_281:
        /*00b4*/ 	.word	index@(.nv.constant0._Z27simulateSynapsesFixparaGabaPfPiS0_PbS_S_if)
        /*00b8*/ 	.short	0x0380
        /*00ba*/ 	.short	0x0038


	//----- nvinfo : EIATTR_SW_WAR
	.align		4
.L_282:
        /*00bc*/ 	.byte	0x04, 0x36
        /*00be*/ 	.short	(.L_284 - .L_283)
.L_283:
        /*00c0*/ 	.word	0x00000008
.L_284:


//--------------------- .nv.info._Z27simulateSynapsesFixparaAmpaPfPiS0_PbS_S_if --------------------------
	.section	.nv.info._Z27simulateSynapsesFixparaAmpaPfPiS0_PbS_S_if,"",@"SHT_CUDA_INFO"
	.sectionflags	@""
	.align	4


	//----- nvinfo : EIATTR_CUDA_API_VERSION
	.align		4
        /*0000*/ 	.byte	0x04, 0x37
        /*0002*/ 	.short	(.L_286 - .L_285)
.L_285:
        /*0004*/ 	.word	0x00000082


	//----- nvinfo : EIATTR_KPARAM_INFO
	.align		4
.L_286:
        /*0008*/ 	.byte	0x04, 0x17
        /*000a*/ 	.short	(.L_288 - .L_287)
.L_287:
        /*000c*/ 	.word	0x00000000
        /*0010*/ 	.short	0x0007
        /*0012*/ 	.short	0x0034
        /*0014*/ 	.byte	0x00, 0xf0, 0x11, 0x00


	//----- nvinfo : EIATTR_KPARAM_INFO
	.align		4
.L_288:
        /*0018*/ 	.byte	0x04, 0x17
        /*001a*/ 	.short	(.L_290 - .L_289)
.L_289:
        /*001c*/ 	.word	0x00000000
        /*0020*/ 	.short	0x0006
        /*0022*/ 	.short	0x0030
        /*0024*/ 	.byte	0x00, 0xf0, 0x11, 0x00


	//----- nvinfo : EIATTR_KPARAM_INFO
	.align		4
.L_290:
        /*0028*/ 	.byte	0x04, 0x17
        /*002a*/ 	.short	(.L_292 - .L_291)
.L_291:
        /*002c*/ 	.word	0x00000000
        /*0030*/ 	.short	0x0005
        /*0032*/ 	.short	0x0028
        /*0034*/ 	.byte	0x00, 0xf5, 0x21, 0x00


	//----- nvinfo : EIATTR_KPARAM_INFO
	.align		4
.L_292:
        /*0038*/ 	.byte	0x04, 0x17
        /*003a*/ 	.short	(.L_294 - .L_293)
.L_293:
        /*003c*/ 	.word	0x00000000
        /*0040*/ 	.short	0x0004
        /*0042*/ 	.short	0x0020
        /*0044*/ 	.byte	0x00, 0xf5, 0x21, 0x00


	//----- nvinfo : EIATTR_KPARAM_INFO
	.align		4
.L_294:
        /*0048*/ 	.byte	0x04, 0x17
        /*004a*/ 	.short	(.L_296 - .L_295)
.L_295:
        /*004c*/ 	.word	0x00000000
        /*0050*/ 	.short	0x0003
        /*0052*/ 	.short	0x0018
        /*0054*/ 	.byte	0x00, 0xf5, 0x21, 0x00


	//----- nvinfo : EIATTR_KPARAM_INFO
	.align		4
.L_296:
        /*0058*/ 	.byte	0x04, 0x17
        /*005a*/ 	.short	(.L_298 - .L_297)
.L_297:
        /*005c*/ 	.word	0x00000000
        /*0060*/ 	.short	0x0002
        /*0062*/ 	.short	0x0010
        /*0064*/ 	.byte	0x00, 0xf5, 0x21, 0x00


	//----- nvinfo : EIATTR_KPARAM_INFO
	.align		4
.L_298:
        /*0068*/ 	.byte	0x04, 0x17
        /*006a*/ 	.short	(.L_300 - .L_299)
.L_299:
        /*006c*/ 	.word	0x00000000
        /*0070*/ 	.short	0x0001
        /*0072*/ 	.short	0x0008
        /*0074*/ 	.byte	0x00, 0xf5, 0x21, 0x00


	//----- nvinfo : EIATTR_KPARAM_INFO
	.align		4
.L_300:
        /*0078*/ 	.byte	0x04, 0x17
        /*007a*/ 	.short	(.L_302 - .L_301)
.L_301:
        /*007c*/ 	.word	0x00000000
        /*0080*/ 	.short	0x0000
        /*0082*/ 	.short	0x0000
        /*0084*/ 	.byte	0x00, 0xf5, 0x21, 0x00


	//----- nvinfo : EIATTR_SPARSE_MMA_MASK
	.align		4
.L_302:
        /*0088*/ 	.byte	0x03, 0x50
        /*008a*/ 	.short	0x0000


	//----- nvinfo : EIATTR_MAXREG_COUNT
	.align		4
        /*008c*/ 	.byte	0x03, 0x1b
        /*008e*/ 	.short	0x00ff


	//----- nvinfo : EIATTR_MERCURY_ISA_VERSION
	.align		4
        /*0090*/ 	.byte	0x03, 0x5f
        /*0092*/ 	.short	0x0101


	//----- nvinfo : EIATTR_VRC_CTA_INIT_COUNT
	.align		4
        /*0094*/ 	.byte	0x02, 0x4a
	.zero		1
	.zero		1


	//----- nvinfo : EIATTR_EXIT_INSTR_OFFSETS
	.align		4
        /*0098*/ 	.byte	0x04, 0x1c
        /*009a*/ 	.short	(.L_304 - .L_303)


	//   ....[0]....
.L_303:
        /*009c*/ 	.word	0x00000070


	//   ....[1]....
        /*00a0*/ 	.word	0x00000420


	//----- nvinfo : EIATTR_CRS_STACK_SIZE
	.align		4
.L_304:
        /*00a4*/ 	.byte	0x04, 0x1e
        /*00a6*/ 	.short	(.L_306 - .L_305)
.L_305:
        /*00a8*/ 	.word	0x00000000


	//----- nvinfo : EIATTR_CBANK_PARAM_SIZE
	.align		4
.L_306:
        /*00ac*/ 	.byte	0x03, 0x19
        /*00ae*/ 	.short	0x0038


	//----- nvinfo : EIATTR_PARAM_CBANK
	.align		4
        /*00b0*/ 	.byte	0x04, 0x0a
        /*00b2*/ 	.short	(.L_308 - .L_307)
	.align		4
.L_307:
        /*00b4*/ 	.word	index@(.nv.constant0._Z27simulateSynapsesFixparaAmpaPfPiS0_PbS_S_if)
        /*00b8*/ 	.short	0x0380
        /*00ba*/ 	.short	0x0038


	//----- nvinfo : EIATTR_SW_WAR
	.align		4
.L_308:
        /*00bc*/ 	.byte	0x04, 0x36
        /*00be*/ 	.short	(.L_310 - .L_309)
.L_309:
        /*00c0*/ 	.word	0x00000008
.L_310:


//--------------------- .nv.info._Z22simulateNeuronsFixparaPfPbS_S_iifS_Pii --------------------------
	.section	.nv.info._Z22simulateNeuronsFixparaPfPbS_S_iifS_Pii,"",@"SHT_CUDA_INFO"
	.sectionflags	@""
	.align	4


	//----- nvinfo : EIATTR_CUDA_API_VERSION
	.align		4
        /*0000*/ 	.byte	0x04, 0x37
        /*0002*/ 	.short	(.L_312 - .L_311)
.L_311:
        /*0004*/ 	.word	0x00000082


	//----- nvinfo : EIATTR_KPARAM_INFO
	.align		4
.L_312:
        /*0008*/ 	.byte	0x04, 0x17
        /*000a*/ 	.short	(.L_314 - .L_313)
.L_313:
        /*000c*/ 	.word	0x00000000
        /*0010*/ 	.short	0x0009
        /*0012*/ 	.short	0x0040
        /*0014*/ 	.byte	0x00, 0xf0, 0x11, 0x00


	//----- nvinfo : EIATTR_KPARAM_INFO
	.align		4
.L_314:
        /*0018*/ 	.byte	0x04, 0x17
        /*001a*/ 	.short	(.L_316 - .L_315)
.L_315:
        /*001c*/ 	.word	0x00000000
        /*0020*/ 	.short	0x0008
        /*0022*/ 	.short	0x0038
        /*0024*/ 	.byte	0x00, 0xf5, 0x21, 0x00


	//----- nvinfo : EIATTR_KPARAM_INFO
	.align		4
.L_316:
        /*0028*/ 	.byte	0x04, 0x17
        /*002a*/ 	.short	(.L_318 - .L_317)
.L_317:
        /*002c*/ 	.word	0x00000000
        /*0030*/ 	.short	0x0007
        /*0032*/ 	.short	0x0030
        /*0034*/ 	.byte	0x00, 0xf5, 0x21, 0x00


	//----- nvinfo : EIATTR_KPARAM_INFO
	.align		4
.L_318:
        /*0038*/ 	.byte	0x04, 0x17
        /*003a*/ 	.short	(.L_320 - .L_319)
.L_319:
        /*003c*/ 	.word	0x00000000
        /*0040*/ 	.short	0x0006
        /*0042*/ 	.short	0x0028
        /*0044*/ 	.byte	0x00, 0xf0, 0x11, 0x00


	//----- nvinfo : EIATTR_KPARAM_INFO
	.align		4
.L_320:
        /*0048*/ 	.byte	0x04, 0x17
        /*004a*/ 	.short	(.L_322 - .L_321)
.L_321:
        /*004c*/ 	.word	0x00000000
        /*0050*/ 	.short	0x0005
        /*0052*/ 	.short	0x0024
        /*0054*/ 	.byte	0x00, 0xf0, 0x11, 0x00


	//----- nvinfo : EIATTR_KPARAM_INFO
	.align		4
.L_322:
        /*0058*/ 	.byte	0x04, 0x17
        /*005a*/ 	.short	(.L_324 - .L_323)
.L_323:
        /*005c*/ 	.word	0x00000000
        /*0060*/ 	.short	0x0004
        /*0062*/ 	.short	0x0020
        /*0064*/ 	.byte	0x00, 0xf0, 0x11, 0x00


	//----- nvinfo : EIATTR_KPARAM_INFO
	.align		4
.L_324:
        /*0068*/ 	.byte	0x04, 0x17
        /*006a*/ 	.short	(.L_326 - .L_325)
.L_325:
        /*006c*/ 	.word	0x00000000
        /*0070*/ 	.short	0x0003
        /*0072*/ 	.short	0x0018
        /*0074*/ 	.byte	0x00, 0xf5, 0x21, 0x00


	//----- nvinfo : EIATTR_KPARAM_INFO
	.align		4
.L_326:
        /*0078*/ 	.byte	0x04, 0x17
        /*007a*/ 	.short	(.L_328 - .L_327)
.L_327:
        /*007c*/ 	.word	0x00000000
        /*0080*/ 	.short	0x0002
        /*0082*/ 	.short	0x0010
        /*0084*/ 	.byte	0x00, 0xf5, 0x21, 0x00


	//----- nvinfo : EIATTR_KPARAM_INFO
	.align		4
.L_328:
        /*0088*/ 	.byte	0x04, 0x17
        /*008a*/ 	.short	(.L_330 - .L_329)
.L_329:
        /*008c*/ 	.word	0x00000000
        /*0090*/ 	.short	0x0001
        /*0092*/ 	.short	0x0008
        /*0094*/ 	.byte	0x00, 0xf5, 0x21, 0x00


	//----- nvinfo : EIATTR_KPARAM_INFO
	.align		4
.L_330:
        /*0098*/ 	.byte	0x04, 0x17
        /*009a*/ 	.short	(.L_332 - .L_331)
.L_331:
        /*009c*/ 	.word	0x00000000
        /*00a0*/ 	.short	0x0000
        /*00a2*/ 	.short	0x0000
        /*00a4*/ 	.byte	0x00, 0xf5, 0x21, 0x00


	//----- nvinfo : EIATTR_SPARSE_MMA_MASK
	.align		4
.L_332:
        /*00a8*/ 	.byte	0x03, 0x50
        /*00aa*/ 	.short	0x0000


	//----- nvinfo : EIATTR_MAXREG_COUNT
	.align		4
        /*00ac*/ 	.byte	0x03, 0x1b
        /*00ae*/ 	.short	0x00ff


	//----- nvinfo : EIATTR_MERCURY_ISA_VERSION
	.align		4
        /*00b0*/ 	.byte	0x03, 0x5f
        /*00b2*/ 	.short	0x0101


	//----- nvinfo : EIATTR_VRC_CTA_INIT_COUNT
	.align		4
        /*00b4*/ 	.byte	0x02, 0x4a
	.zero		1
	.zero		1


	//----- nvinfo : EIATTR_EXIT_INSTR_OFFSETS
	.align		4
        /*00b8*/ 	.byte	0x04, 0x1c
        /*00ba*/ 	.short	(.L_334 - .L_333)


	//   ....[0]....
.L_333:
        /*00bc*/ 	.word	0x00000070


	//   ....[1]....
        /*00c0*/ 	.word	0x000004f0


	//   ....[2]....
        /*00c4*/ 	.word	0x000005c0


	//----- nvinfo : EIATTR_CRS_STACK_SIZE
	.align		4
.L_334:
        /*00c8*/ 	.byte	0x04, 0x1e
        /*00ca*/ 	.short	(.L_336 - .L_335)
.L_335:
        /*00cc*/ 	.word	0x00000000


	//----- nvinfo : EIATTR_CBANK_PARAM_SIZE
	.align		4
.L_336:
        /*00d0*/ 	.byte	0x03, 0x19
        /*00d2*/ 	.short	0x0044


	//----- nvinfo : EIATTR_PARAM_CBANK
	.align		4
        /*00d4*/ 	.byte	0x04, 0x0a
        /*00d6*/ 	.short	(.L_338 - .L_337)
	.align		4
.L_337:
        /*00d8*/ 	.word	index@(.nv.constant0._Z22simulateNeuronsFixparaPfPbS_S_iifS_Pii)
        /*00dc*/ 	.short	0x0380
        /*00de*/ 	.short	0x0044


	//----- nvinfo : EIATTR_SW_WAR
	.align		4
.L_338:
        /*00e0*/ 	.byte	0x04, 0x36
        /*00e2*/ 	.short	(.L_340 - .L_339)
.L_339:
        /*00e4*/ 	.word	0x00000008
.L_340:


//--------------------- .nv.callgraph             --------------------------
	.section	.nv.callgraph,"",@"SHT_CUDA_CALLGRAPH"
	.align	4
	.sectionentsize	8
	.align		4
        /*0000*/ 	.word	0x00000000
	.align		4
        /*0004*/ 	.word	0xffffffff
	.align		4
        /*0008*/ 	.word	0x00000000
	.align		4
        /*000c*/ 	.word	0xfffffffe
	.align		4
        /*0010*/ 	.word	0x00000000
	.align		4
        /*0014*/ 	.word	0xfffffffd
	.align		4
        /*0018*/ 	.word	0x00000000
	.align		4
        /*001c*/ 	.word	0xfffffffc


//--------------------- .nv.constant4             --------------------------
	.section	.nv.constant4,"a",@progbits
	.align	8
	.align		8
.nv.constant4:
        /*0000*/ 	.dword	_ZN34_INTERNAL_277f010b_4_k_cu_d9c13c8b4cuda3std3__45__cpo5beginE
	.align		8
        /*0008*/ 	.dword	_ZN34_INTERNAL_277f010b_4_k_cu_d9c13c8b4cuda3std3__45__cpo3endE
	.align		8
        /*0010*/ 	.dword	_ZN34_INTERNAL_277f010b_4_k_cu_d9c13c8b4cuda3std3__45__cpo6cbeginE
	.align		8
        /*0018*/ 	.dword	_ZN34_INTERNAL_277f010b_4_k_cu_d9c13c8b4cuda3std3__45__cpo4cendE
	.align		8
        /*0020*/ 	.dword	_ZN34_INTERNAL_277f010b_4_k_cu_d9c13c8b4cuda3std3__45__cpo6rbeginE
	.align		8
        /*0028*/ 	.dword	_ZN34_INTERNAL_277f010b_4_k_cu_d9c13c8b4cuda3std3__45__cpo4rendE
	.align		8
        /*0030*/ 	.dword	_ZN34_INTERNAL_277f010b_4_k_cu_d9c13c8b4cuda3std3__45__cpo7crbeginE
	.align		8
        /*0038*/ 	.dword	_ZN34_INTERNAL_277f010b_4_k_cu_d9c13c8b4cuda3std3__45__cpo5crendE
	.align		8
        /*0040*/ 	.dword	_ZN34_INTERNAL_277f010b_4_k_cu_d9c13c8b4cuda3std3__436_GLOBAL__N__277f010b_4_k_cu_d9c13c8b6ignoreE
	.align		8
        /*0048*/ 	.dword	_ZN34_INTERNAL_277f010b_4_k_cu_d9c13c8b4cuda3std3__419piecewise_constructE
	.align		8
        /*0050*/ 	.dword	_ZN34_INTERNAL_277f010b_4_k_cu_d9c13c8b4cuda3std3__48in_placeE
	.align		8
        /*0058*/ 	.dword	_ZN34_INTERNAL_277f010b_4_k_cu_d9c13c8b4cuda3std3__420unreachable_sentinelE
	.align		8
        /*0060*/ 	.dword	_ZN34_INTERNAL_277f010b_4_k_cu_d9c13c8b4cuda3std3__47nulloptE
	.align		8
        /*0068*/ 	.dword	_ZN34_INTERNAL_277f010b_4_k_cu_d9c13c8b4cuda3std3__48unexpectE
	.align		8
        /*0070*/ 	.dword	_ZN34_INTERNAL_277f010b_4_k_cu_d9c13c8b4cuda3std6ranges3__45__cpo4swapE
	.align		8
        /*0078*/ 	.dword	_ZN34_INTERNAL_277f010b_4_k_cu_d9c13c8b4cuda3std6ranges3__45__cpo9iter_moveE
	.align		8
        /*0080*/ 	.dword	_ZN34_INTERNAL_277f010b_4_k_cu_d9c13c8b4cuda3std6ranges3__45__cpo5beginE
	.align		8
        /*0088*/ 	.dword	_ZN34_INTERNAL_277f010b_4_k_cu_d9c13c8b4cuda3std6ranges3__45__cpo3endE
	.align		8
        /*0090*/ 	.dword	_ZN34_INTERNAL_277f010b_4_k_cu_d9c13c8b4cuda3std6ranges3__45__cpo6cbeginE
	.align		8
        /*0098*/ 	.dword	_ZN34_INTERNAL_277f010b_4_k_cu_d9c13c8b4cuda3std6ranges3__45__cpo4cendE
	.align		8
        /*00a0*/ 	.dword	_ZN34_INTERNAL_277f010b_4_k_cu_d9c13c8b4cuda3std6ranges3__45__cpo7advanceE
	.align		8
        /*00a8*/ 	.dword	_ZN34_INTERNAL_277f010b_4_k_cu_d9c13c8b4cuda3std6ranges3__45__cpo9iter_swapE
	.align		8
        /*00b0*/ 	.dword	_ZN34_INTERNAL_277f010b_4_k_cu_d9c13c8b4cuda3std6ranges3__45__cpo4nextE
	.align		8
        /*00b8*/ 	.dword	_ZN34_INTERNAL_277f010b_4_k_cu_d9c13c8b4cuda3std6ranges3__45__cpo4prevE
	.align		8
        /*00c0*/ 	.dword	_ZN34_INTERNAL_277f010b_4_k_cu_d9c13c8b4cuda3std6ranges3__45__cpo4dataE
	.align		8
        /*00c8*/ 	.dword	_ZN34_INTERNAL_277f010b_4_k_cu_d9c13c8b4cuda3std6ranges3__45__cpo5cdataE
	.align		8
        /*00d0*/ 	.dword	_ZN34_INTERNAL_277f010b_4_k_cu_d9c13c8b4cuda3std6ranges3__45__cpo4sizeE
	.align		8
        /*00d8*/ 	.dword	_ZN34_INTERNAL_277f010b_4_k_cu_d9c13c8b4cuda3std6ranges3__45__cpo5ssizeE
	.align		8
        /*00e0*/ 	.dword	_ZN34_INTERNAL_277f010b_4_k_cu_d9c13c8b4cuda3std6ranges3__45__cpo8distanceE
	.align		8
        /*00e8*/ 	.dword	_ZN34_INTERNAL_277f010b_4_k_cu_d9c13c8b6thrust24THRUST_300001_SM_1000_NS8cuda_cub3parE
	.align		8
        /*00f0*/ 	.dword	_ZN34_INTERNAL_277f010b_4_k_cu_d9c13c8b6thrust24THRUST_300001_SM_1000_NS8cuda_cub10par_nosyncE
	.align		8
        /*00f8*/ 	.dword	_ZN34_INTERNAL_277f010b_4_k_cu_d9c13c8b6thrust24THRUST_300001_SM_1000_NS6system6detail10sequential3seqE
	.align		8
        /*0100*/ 	.dword	_ZN34_INTERNAL_277f010b_4_k_cu_d9c13c8b6thrust24THRUST_300001_SM_1000_NS12placeholders2_1E
	.align		8
        /*0108*/ 	.dword	_ZN34_INTERNAL_277f010b_4_k_cu_d9c13c8b6thrust24THRUST_300001_SM_1000_NS12placeholders2_2E
	.align		8
        /*0110*/ 	.dword	_ZN34_INTERNAL_277f010b_4_k_cu_d9c13c8b6thrust24THRUST_300001_SM_1000_NS12placeholders2_3E
	.align		8
        /*0118*/ 	.dword	_ZN34_INTERNAL_277f010b_4_k_cu_d9c13c8b6thrust24THRUST_300001_SM_1000_NS12placeholders2_4E
	.align		8
        /*0120*/ 	.dword	_ZN34_INTERNAL_277f010b_4_k_cu_d9c13c8b6thrust24THRUST_300001_SM_1000_NS12placeholders2_5E
	.align		8
        /*0128*/ 	.dword	_ZN34_INTERNAL_277f010b_4_k_cu_d9c13c8b6thrust24THRUST_300001_SM_1000_NS12placeholders2_6E
	.align		8
        /*0130*/ 	.dword	_ZN34_INTERNAL_277f010b_4_k_cu_d9c13c8b6thrust24THRUST_300001_SM_1000_NS12placeholders2_7E
	.align		8
        /*0138*/ 	.dword	_ZN34_INTERNAL_277f010b_4_k_cu_d9c13c8b6thrust24THRUST_300001_SM_1000_NS12placeholders2_8E
	.align		8
        /*0140*/ 	.dword	_ZN34_INTERNAL_277f010b_4_k_cu_d9c13c8b6thrust24THRUST_300001_SM_1000_NS12placeholders2_9E
	.align		8
        /*0148*/ 	.dword	_ZN34_INTERNAL_277f010b_4_k_cu_d9c13c8b6thrust24THRUST_300001_SM_1000_NS12placeholders3_10E
	.align		8
        /*0150*/ 	.dword	_ZN34_INTERNAL_277f010b_4_k_cu_d9c13c8b6thrust24THRUST_300001_SM_1000_NS3seqE


//--------------------- .text._ZN3cub18CUB_300001_SM_10006detail8for_each13static_kernelINS2_12policy_hub_t12policy_500_tElN6thrust24THRUST_300001_SM_1000_NS8cuda_cub6__fill7functorINS7_6detail15normal_iteratorINS7_10device_ptrIiEEEEiEEEEvT0_T1_ --------------------------
	.section	.text._ZN3cub18CUB_300001_SM_10006detail8for_each13static_kernelINS2_12policy_hub_t12policy_500_tElN6thrust24THRUST_300001_SM_1000_NS8cuda_cub6__fill7functorINS7_6detail15normal_iteratorINS7_10device_ptrIiEEEEiEEEEvT0_T1_,"ax",@progbits
	.align	128
        .global         _ZN3cub18CUB_300001_SM_10006detail8for_each13static_kernelINS2_12policy_hub_t12policy_500_tElN6thrust24THRUST_300001_SM_1000_NS8cuda_cub6__fill7functorINS7_6detail15normal_iteratorINS7_10device_ptrIiEEEEiEEEEvT0_T1_
        .type           _ZN3cub18CUB_300001_SM_10006detail8for_each13static_kernelINS2_12policy_hub_t12policy_500_tElN6thrust24THRUST_300001_SM_1000_NS8cuda_cub6__fill7functorINS7_6detail15normal_iteratorINS7_10device_ptrIiEEEEiEEEEvT0_T1_,@function
        .size           _ZN3cub18CUB_300001_SM_10006detail8for_each13static_kernelINS2_12policy_hub_t12policy_500_tElN6thrust24THRUST_300001_SM_1000_NS8cuda_cub6__fill7functorINS7_6detail15normal_iteratorINS7_10device_ptrIiEEEEiEEEEvT0_T1_,(.L_x_45 - _ZN3cub18CUB_300001_SM_10006detail8for_each13static_kernelINS2_12policy_hub_t12policy_500_tElN6thrust24THRUST_300001_SM_1000_NS8cuda_cub6__fill7functorINS7_6detail15normal_iteratorINS7_10device_ptrIiEEEEiEEEEvT0_T1_)
        .other          _ZN3cub18CUB_300001_SM_10006detail8for_each13static_kernelINS2_12policy_hub_t12policy_500_tElN6thrust24THRUST_300001_SM_1000_NS8cuda_cub6__fill7functorINS7_6detail15normal_iteratorINS7_10device_ptrIiEEEEiEEEEvT0_T1_,@"STO_CUDA_ENTRY STV_DEFAULT"
_ZN3cub18CUB_300001_SM_10006detail8for_each13static_kernelINS2_12policy_hub_t12policy_500_tElN6thrust24THRUST_300001_SM_1000_NS8cuda_cub6__fill7functorINS7_6detail15normal_iteratorINS7_10device_ptrIiEEEEiEEEEvT0_T1_:
.text._ZN3cub18CUB_300001_SM_10006detail8for_each13static_kernelINS2_12policy_hub_t12policy_500_tElN6thrust24THRUST_300001_SM_1000_NS8cuda_cub6__fill7functorINS7_6detail15normal_iteratorINS7_10device_ptrIiEEEEiEEEEvT0_T1_:
[----:B------:R-:W-:Y:S08]  /*0000*/  LDC R1, c[0x0][0x37c] ;  /* 0x0000df00ff017b82 */ /* 0x000ff00000000800 */
[----:B------:R-:W0:Y:S01]  /*0010*/  S2UR UR4, SR_CTAID.X ;  /* 0x00000000000479c3 */ /* 0x000e220000002500 */
[----:B------:R-:W1:Y:S01]  /*0020*/  LDCU.64 UR6, c[0x0][0x380] ;  /* 0x00007000ff0677ac */ /* 0x000e620008000a00 */
[----:B------:R-:W2:Y:S01]  /*0030*/  LDCU.64 UR8, c[0x0][0x358] ;  /* 0x00006b00ff0877ac */ /* 0x000ea20008000a00 */
[----:B0-----:R-:W-:-:S04]  /*0040*/  UIMAD.WIDE.U32 UR4, UR4, 0x200, URZ ;  /* 0x00000200040478a5 */ /* 0x001fc8000f8e00ff */
[----:B-1----:R-:W-:-:S04]  /*0050*/  UIADD3 UR6, UP0, UPT, -UR4, UR6, URZ ;  /* 0x0000000604067290 */ /* 0x002fc8000ff1e1ff */
[----:B------:R-:W-:Y:S02]  /*0060*/  UIADD3.X UR7, UPT, UPT, ~UR5, UR7, URZ, UP0, !UPT ;  /* 0x0000000705077290 */ /* 0x000fe400087fe5ff */
[----:B------:R-:W-:-:S04]  /*0070*/  UISETP.GE.U32.AND UP0, UPT, UR6, 0x200, UPT ;  /* 0x000002000600788c */ /* 0x000fc8000bf06070 */
[----:B------:R-:W-:-:S09]  /*0080*/  UISETP.GE.AND.EX UP0, UPT, UR7, URZ, UPT, UP0 ;  /* 0x000000ff0700728c */ /* 0x000fd2000bf06300 */
[----:B--2---:R-:W-:Y:S05]  /*0090*/  BRA.U !UP0, `(.L_x_0) ;  /* 0x0000000108287547 */ /* 0x004fea000b800000 */
[----:B------:R-:W0:Y:S01]  /*00a0*/  S2R R0, SR_TID.X ;  /* 0x0000000000007919 */ /* 0x000e220000002100 */
[----:B------:R-:W1:Y:S01]  /*00b0*/  LDCU.64 UR6, c[0x0][0x388] ;  /* 0x00007100ff0677ac */ /* 0x000e620008000a00 */
[----:B------:R-:W2:Y:S01]  /*00c0*/  LDC R5, c[0x0][0x390] ;  /* 0x0000e400ff057b82 */ /* 0x000ea20000000800 */
[----:B0-----:R-:W-:-:S05]  /*00d0*/  IADD3 R0, P0, PT, R0, UR4, RZ ;  /* 0x0000000400007c10 */ /* 0x001fca000ff1e0ff */
[----:B------:R-:W-:Y:S01]  /*00e0*/  IMAD.X R3, RZ, RZ, UR5, P0 ;  /* 0x00000005ff037e24 */ /* 0x000fe200080e06ff */
[----:B-1----:R-:W-:-:S04]  /*00f0*/  LEA R2, P0, R0, UR6, 0x2 ;  /* 0x0000000600027c11 */ /* 0x002fc8000f8010ff */
[----:B------:R-:W-:-:S05]  /*0100*/  LEA.HI.X R3, R0, UR7, R3, 0x2, P0 ;  /* 0x0000000700037c11 */ /* 0x000fca00080f1403 */
[----:B--2---:R-:W-:Y:S04]  /*0110*/  STG.E desc[UR8][R2.64], R5 ;  /* 0x0000000502007986 */ /* 0x004fe8000c101908 */
[----:B------:R-:W-:Y:S01]  /*0120*/  STG.E desc[UR8][R2.64+0x400], R5 ;  /* 0x0004000502007986 */ /* 0x000fe2000c101908 */
[----:B------:R-:W-:Y:S05]  /*0130*/  EXIT ;  /* 0x000000000000794d */ /* 0x000fea0003800000 */
.L_x_0:
[----:B------:R-:W0:Y:S01]  /*0140*/  S2R R0, SR_TID.X ;  /* 0x0000000000007919 */ /* 0x000e220000002100 */
[----:B------:R-:W-:Y:S01]  /*0150*/  USHF.R.S32.HI UR7, URZ, 0x1f, UR6 ;  /* 0x0000001fff077899 */ /* 0x000fe20008011406 */
[----:B------:R-:W1:Y:S05]  /*0160*/  LDCU.64 UR10, c[0x0][0x388] ;  /* 0x00007100ff0a77ac */ /* 0x000e6a0008000a00 */
[----:B------:R-:W-:Y:S02]  /*0170*/  IMAD.U32 R2, RZ, RZ, UR7 ;  /* 0x00000007ff027e24 */ /* 0x000fe4000f8e00ff */
[----:B------:R-:W-:Y:S01]  /*0180*/  IMAD.U32 R4, RZ, RZ, UR7 ;  /* 0x00000007ff047e24 */ /* 0x000fe2000f8e00ff */
[----:B0-----:R-:W-:-:S04]  /*0190*/  ISETP.LT.U32.AND P0, PT, R0, UR6, PT ;  /* 0x0000000600007c0c */ /* 0x001fc8000bf01070 */
[----:B------:R-:W-:Y:S01]  /*01a0*/  ISETP.GT.AND.EX P0, PT, R2, RZ, PT, P0 ;  /* 0x000000ff0200720c */ /* 0x000fe20003f04300 */
[C---:B------:R-:W-:Y:S01]  /*01b0*/  VIADD R2, R0.reuse, 0x100 ;  /* 0x0000010000027836 */ /* 0x040fe20000000000 */
[----:B------:R-:W-:-:S04]  /*01c0*/  IADD3 R0, P2, PT, R0, UR4, RZ ;  /* 0x0000000400007c10 */ /* 0x000fc8000ff5e0ff */
[----:B------:R-:W-:Y:S01]  /*01d0*/  ISETP.LT.U32.AND P1, PT, R2, UR6, PT ;  /* 0x0000000602007c0c */ /* 0x000fe2000bf21070 */
[----:B------:R-:W-:Y:S01]  /*01e0*/  IMAD.X R3, RZ, RZ, UR5, P2 ;  /* 0x00000005ff037e24 */ /* 0x000fe200090e06ff */
[----:B-1----:R-:W-:Y:S02]  /*01f0*/  LEA R2, P2, R0, UR10, 0x2 ;  /* 0x0000000a00027c11 */ /* 0x002fe4000f8410ff */
[----:B------:R-:W-:Y:S02]  /*0200*/  ISETP.GT.AND.EX P1, PT, R4, RZ, PT, P1 ;  /* 0x000000ff0400720c */ /* 0x000fe40003f24310 */
[----:B------:R-:W-:Y:S01]  /*0210*/  LEA.HI.X R3, R0, UR11, R3, 0x2, P2 ;  /* 0x0000000b00037c11 */ /* 0x000fe200090f1403 */
[----:B------:R-:W0:Y:S04]  /*0220*/  @P0 LDC R5, c[0x0][0x390] ;  /* 0x0000e400ff050b82 */ /* 0x000e280000000800 */
[----:B0-----:R0:W-:Y:S06]  /*0230*/  @P0 STG.E desc[UR8][R2.64], R5 ;  /* 0x0000000502000986 */ /* 0x0011ec000c101908 */
[----:B------:R-:W-:Y:S05]  /*0240*/  @!P1 EXIT ;  /* 0x000000000000994d */ /* 0x000fea0003800000 */
[----:B0-----:R-:W0:Y:S02]  /*0250*/  LDC R5, c[0x0][0x390] ;  /* 0x0000e400ff057b82 */ /* 0x001e240000000800 */
[----:B0-----:R-:W-:Y:S01]  /*0260*/  STG.E desc[UR8][R2.64+0x400], R5 ;  /* 0x0004000502007986 */ /* 0x001fe2000c101908 */
[----:B------:R-:W-:Y:S05]  /*0270*/  EXIT ;  /* 0x000000000000794d */ /* 0x000fea0003800000 */
.L_x_1:
[----:B------:R-:W-:-:S00]  /*0280*/  BRA `(.L_x_1) ;  /* 0xfffffffc00fc7947 */ /* 0x000fc0000383ffff */
[----:B------:R-:W-:-:S00]  /*0290*/  NOP ;  /* 0x0000000000007918 */ /* 0x000fc00000000000 */
        /* <DEDUP_REMOVED lines=14> */
.L_x_45:


//--------------------- .text._ZN3cub18CUB_300001_SM_10006detail8for_each13static_kernelINS2_12policy_hub_t12policy_500_tEmN6thrust24THRUST_300001_SM_1000_NS8cuda_cub20__uninitialized_fill7functorINS7_10device_ptrIiEEiEEEEvT0_T1_ --------------------------
	.section	.text._ZN3cub18CUB_300001_SM_10006detail8for_each13static_kernelINS2_12policy_hub_t12policy_500_tEmN6thrust24THRUST_300001_SM_1000_NS8cuda_cub20__uninitialized_fill7functorINS7_10device_ptrIiEEiEEEEvT0_T1_,"ax",@progbits
	.align	128
        .global         _ZN3cub18CUB_300001_SM_10006detail8for_each13static_kernelINS2_12policy_hub_t12policy_500_tEmN6thrust24THRUST_300001_SM_1000_NS8cuda_cub20__uninitialized_fill7functorINS7_10device_ptrIiEEiEEEEvT0_T1_
        .type           _ZN3cub18CUB_300001_SM_10006detail8for_each13static_kernelINS2_12policy_hub_t12policy_500_tEmN6thrust24THRUST_300001_SM_1000_NS8cuda_cub20__uninitialized_fill7functorINS7_10device_ptrIiEEiEEEEvT0_T1_,@function
        .size           _ZN3cub18CUB_300001_SM_10006detail8for_each13static_kernelINS2_12policy_hub_t12policy_500_tEmN6thrust24THRUST_300001_SM_1000_NS8cuda_cub20__uninitialized_fill7functorINS7_10device_ptrIiEEiEEEEvT0_T1_,(.L_x_46 - _ZN3cub18CUB_300001_SM_10006detail8for_each13static_kernelINS2_12policy_hub_t12policy_500_tEmN6thrust24THRUST_300001_SM_1000_NS8cuda_cub20__uninitialized_fill7functorINS7_10device_ptrIiEEiEEEEvT0_T1_)
        .other          _ZN3cub18CUB_300001_SM_10006detail8for_each13static_kernelINS2_12policy_hub_t12policy_500_tEmN6thrust24THRUST_300001_SM_1000_NS8cuda_cub20__uninitialized_fill7functorINS7_10device_ptrIiEEiEEEEvT0_T1_,@"STO_CUDA_ENTRY STV_DEFAULT"
_ZN3cub18CUB_300001_SM_10006detail8for_each13static_kernelINS2_12policy_hub_t12policy_500_tEmN6thrust24THRUST_300001_SM_1000_NS8cuda_cub20__uninitialized_fill7functorINS7_10device_ptrIiEEiEEEEvT0_T1_:
.text._ZN3cub18CUB_300001_SM_10006detail8for_each13static_kernelINS2_12policy_hub_t12policy_500_tEmN6thrust24THRUST_300001_SM_1000_NS8cuda_cub20__uninitialized_fill7functorINS7_10device_ptrIiEEiEEEEvT0_T1_:
        /* <DEDUP_REMOVED lines=8> */
[----:B------:R-:W-:-:S09]  /*0080*/  UISETP.GE.U32.AND.EX UP0, UPT, UR7, URZ, UPT, UP0 ;  /* 0x000000ff0700728c */ /* 0x000fd2000bf06100 */
        /* <DEDUP_REMOVED lines=11> */
.L_x_2:
[----:B------:R-:W0:Y:S01]  /*0140*/  S2R R0, SR_TID.X ;  /* 0x0000000000007919 */ /* 0x000e220000002100 */
[----:B------:R-:W-:Y:S01]  /*0150*/  IMAD.U32 R2, RZ, RZ, UR7 ;  /* 0x00000007ff027e24 */ /* 0x000fe2000f8e00ff */
[----:B------:R-:W1:Y:S01]  /*0160*/  LDCU.64 UR10, c[0x0][0x388] ;  /* 0x00007100ff0a77ac */ /* 0x000e620008000a00 */
[----:B------:R-:W-:Y:S01]  /*0170*/  IMAD.U32 R4, RZ, RZ, UR7 ;  /* 0x00000007ff047e24 */ /* 0x000fe2000f8e00ff */
[----:B0-----:R-:W-:-:S04]  /*0180*/  ISETP.LT.U32.AND P0, PT, R0, UR6, PT ;  /* 0x0000000600007c0c */ /* 0x001fc8000bf01070 */
[----:B------:R-:W-:Y:S01]  /*0190*/  ISETP.GT.U32.AND.EX P0, PT, R2, RZ, PT, P0 ;  /* 0x000000ff0200720c */ /* 0x000fe20003f04100 */
[C---:B------:R-:W-:Y:S01]  /*01a0*/  VIADD R2, R0.reuse, 0x100 ;  /* 0x0000010000027836 */ /* 0x040fe20000000000 */
[----:B------:R-:W-:-:S04]  /*01b0*/  IADD3 R0, P2, PT, R0, UR4, RZ ;  /* 0x0000000400007c10 */ /* 0x000fc8000ff5e0ff */
[----:B------:R-:W-:Y:S01]  /*01c0*/  ISETP.LT.U32.AND P1, PT, R2, UR6, PT ;  /* 0x0000000602007c0c */ /* 0x000fe2000bf21070 */
[----:B------:R-:W-:Y:S01]  /*01d0*/  IMAD.X R3, RZ, RZ, UR5, P2 ;  /* 0x00000005ff037e24 */ /* 0x000fe200090e06ff */
[----:B-1----:R-:W-:Y:S02]  /*01e0*/  LEA R2, P2, R0, UR10, 0x2 ;  /* 0x0000000a00027c11 */ /* 0x002fe4000f8410ff */
[----:B------:R-:W-:Y:S02]  /*01f0*/  ISETP.GT.U32.AND.EX P1, PT, R4, RZ, PT, P1 ;  /* 0x000000ff0400720c */ /* 0x000fe40003f24110 */
[----:B------:R-:W-:Y:S01]  /*0200*/  LEA.HI.X R3, R0, UR11, R3, 0x2, P2 ;  /* 0x0000000b00037c11 */ /* 0x000fe200090f1403 */
[----:B------:R-:W0:Y:S04]  /*0210*/  @P0 LDC R5, c[0x0][0x390] ;  /* 0x0000e400ff050b82 */ /* 0x000e280000000800 */
[----:B0-----:R0:W-:Y:S06]  /*0220*/  @P0 STG.E desc[UR8][R2.64], R5 ;  /* 0x0000000502000986 */ /* 0x0011ec000c101908 */
[----:B------:R-:W-:Y:S05]  /*0230*/  @!P1 EXIT ;  /* 0x000000000000994d */ /* 0x000fea0003800000 */
[----:B0-----:R-:W0:Y:S02]  /*0240*/  LDC R5, c[0x0][0x390] ;  /* 0x0000e400ff057b82 */ /* 0x001e240000000800 */
[----:B0-----:R-:W-:Y:S01]  /*0250*/  STG.E desc[UR8][R2.64+0x400], R5 ;  /* 0x0004000502007986 */ /* 0x001fe2000c101908 */
[----:B------:R-:W-:Y:S05]  /*0260*/  EXIT ;  /* 0x000000000000794d */ /* 0x000fea0003800000 */
.L_x_3:
        /* <DEDUP_REMOVED lines=9> */
.L_x_46:


//--------------------- .text._ZN3cub18CUB_300001_SM_10006detail8for_each13static_kernelINS2_12policy_hub_t12policy_500_tEmN6thrust24THRUST_300001_SM_1000_NS8cuda_cub6__fill7functorINS7_6detail15normal_iteratorINS7_10device_ptrIiEEEEiEEEEvT0_T1_ --------------------------
	.section	.text._ZN3cub18CUB_300001_SM_10006detail8for_each13static_kernelINS2_12policy_hub_t12policy_500_tEmN6thrust24THRUST_300001_SM_1000_NS8cuda_cub6__fill7functorINS7_6detail15normal_iteratorINS7_10device_ptrIiEEEEiEEEEvT0_T1_,"ax",@progbits
	.align	128
        .global         _ZN3cub18CUB_300001_SM_10006detail8for_each13static_kernelINS2_12policy_hub_t12policy_500_tEmN6thrust24THRUST_300001_SM_1000_NS8cuda_cub6__fill7functorINS7_6detail15normal_iteratorINS7_10device_ptrIiEEEEiEEEEvT0_T1_
        .type           _ZN3cub18CUB_300001_SM_10006detail8for_each13static_kernelINS2_12policy_hub_t12policy_500_tEmN6thrust24THRUST_300001_SM_1000_NS8cuda_cub6__fill7functorINS7_6detail15normal_iteratorINS7_10device_ptrIiEEEEiEEEEvT0_T1_,@function
        .size           _ZN3cub18CUB_300001_SM_10006detail8for_each13static_kernelINS2_12policy_hub_t12policy_500_tEmN6thrust24THRUST_300001_SM_1000_NS8cuda_cub6__fill7functorINS7_6detail15normal_iteratorINS7_10device_ptrIiEEEEiEEEEvT0_T1_,(.L_x_47 - _ZN3cub18CUB_300001_SM_10006detail8for_each13static_kernelINS2_12policy_hub_t12policy_500_tEmN6thrust24THRUST_300001_SM_1000_NS8cuda_cub6__fill7functorINS7_6detail15normal_iteratorINS7_10device_ptrIiEEEEiEEEEvT0_T1_)
        .other          _ZN3cub18CUB_300001_SM_10006detail8for_each13static_kernelINS2_12policy_hub_t12policy_500_tEmN6thrust24THRUST_300001_SM_1000_NS8cuda_cub6__fill7functorINS7_6detail15normal_iteratorINS7_10device_ptrIiEEEEiEEEEvT0_T1_,@"STO_CUDA_ENTRY STV_DEFAULT"
_ZN3cub18CUB_300001_SM_10006detail8for_each13static_kernelINS2_12policy_hub_t12policy_500_tEmN6thrust24THRUST_300001_SM_1000_NS8cuda_cub6__fill7functorINS7_6detail15normal_iteratorINS7_10device_ptrIiEEEEiEEEEvT0_T1_:
.text._ZN3cub18CUB_300001_SM_10006detail8for_each13static_kernelINS2_12policy_hub_t12policy_500_tEmN6thrust24THRUST_300001_SM_1000_NS8cuda_cub6__fill7functorINS7_6detail15normal_iteratorINS7_10device_ptrIiEEEEiEEEEvT0_T1_:
        /* <DEDUP_REMOVED lines=20> */
.L_x_4:
        /* <DEDUP_REMOVED lines=19> */
.L_x_5:
        /* <DEDUP_REMOVED lines=9> */
.L_x_47:


//--------------------- .text._ZN3cub18CUB_300001_SM_10006detail8for_each13static_kernelINS2_12policy_hub_t12policy_500_tElN6thrust24THRUST_300001_SM_1000_NS8cuda_cub6__fill7functorINS7_6detail15normal_iteratorINS7_10device_ptrIbEEEEbEEEEvT0_T1_ --------------------------
	.section	.text._ZN3cub18CUB_300001_SM_10006detail8for_each13static_kernelINS2_12policy_hub_t12policy_500_tElN6thrust24THRUST_300001_SM_1000_NS8cuda_cub6__fill7functorINS7_6detail15normal_iteratorINS7_10device_ptrIbEEEEbEEEEvT0_T1_,"ax",@progbits
	.align	128
        .global         _ZN3cub18CUB_300001_SM_10006detail8for_each13static_kernelINS2_12policy_hub_t12policy_500_tElN6thrust24THRUST_300001_SM_1000_NS8cuda_cub6__fill7functorINS7_6detail15normal_iteratorINS7_10device_ptrIbEEEEbEEEEvT0_T1_
        .type           _ZN3cub18CUB_300001_SM_10006detail8for_each13static_kernelINS2_12policy_hub_t12policy_500_tElN6thrust24THRUST_300001_SM_1000_NS8cuda_cub6__fill7functorINS7_6detail15normal_iteratorINS7_10device_ptrIbEEEEbEEEEvT0_T1_,@function
        .size           _ZN3cub18CUB_300001_SM_10006detail8for_each13static_kernelINS2_12policy_hub_t12policy_500_tElN6thrust24THRUST_300001_SM_1000_NS8cuda_cub6__fill7functorINS7_6detail15normal_iteratorINS7_10device_ptrIbEEEEbEEEEvT0_T1_,(.L_x_48 - _ZN3cub18CUB_300001_SM_10006detail8for_each13static_kernelINS2_12policy_hub_t12policy_500_tElN6thrust24THRUST_300001_SM_1000_NS8cuda_cub6__fill7functorINS7_6detail15normal_iteratorINS7_10device_ptrIbEEEEbEEEEvT0_T1_)
        .other          _ZN3cub18CUB_300001_SM_10006detail8for_each13static_kernelINS2_12policy_hub_t12policy_500_tElN6thrust24THRUST_300001_SM_1000_NS8cuda_cub6__fill7functorINS7_6detail15normal_iteratorINS7_10device_ptrIbEEEEbEEEEvT0_T1_,@"STO_CUDA_ENTRY STV_DEFAULT"
_ZN3cub18CUB_300001_SM_10006detail8for_each13static_kernelINS2_12policy_hub_t12policy_500_tElN6thrust24THRUST_300001_SM_1000_NS8cuda_cub6__fill7functorINS7_6detail15normal_iteratorINS7_10device_ptrIbEEEEbEEEEvT0_T1_:
.text._ZN3cub18CUB_300001_SM_10006detail8for_each13static_kernelINS2_12policy_hub_t12policy_500_tElN6thrust24THRUST_300001_SM_1000_NS8cuda_cub6__fill7functorINS7_6detail15normal_iteratorINS7_10device_ptrIbEEEEbEEEEvT0_T1_:
[----:B------:R-:W-:Y:S08]  /*0000*/  LDC R1, c[0x0][0x37c] ;  /* 0x0000df00ff017b82 */ /* 0x000ff00000000800 */
[----:B------:R-:W0:Y:S01]  /*0010*/  S2UR UR4, SR_CTAID.X ;  /* 0x00000000000479c3 */ /* 0x000e220000002500 */
[----:B------:R-:W1:Y:S01]  /*0020*/  LDCU.64 UR6, c[0x0][0x380] ;  /* 0x00007000ff0677ac */ /* 0x000e620008000a00 */
[----:B------:R-:W2:Y:S06]  /*0030*/  LDCU.64 UR8, c[0x0][0x358] ;  /* 0x00006b00ff0877ac */ /* 0x000eac0008000a00 */
[----:B------:R-:W3:Y:S01]  /*0040*/  LDC R5, c[0x0][0x390] ;  /* 0x0000e400ff057b82 */ /* 0x000ee20000000800 */
[----:B0-----:R-:W-:-:S04]  /*0050*/  UIMAD.WIDE.U32 UR4, UR4, 0x200, URZ ;  /* 0x00000200040478a5 */ /* 0x001fc8000f8e00ff */
[----:B-1----:R-:W-:-:S04]  /*0060*/  UIADD3 UR6, UP0, UPT, -UR4, UR6, URZ ;  /* 0x0000000604067290 */ /* 0x002fc8000ff1e1ff */
[----:B------:R-:W-:Y:S01]  /*0070*/  UIADD3.X UR7, UPT, UPT, ~UR5, UR7, URZ, UP0, !UPT ;  /* 0x0000000705077290 */ /* 0x000fe200087fe5ff */
[----:B---3--:R-:W-:Y:S01]  /*0080*/  PRMT R5, R5, 0x7770, RZ ;  /* 0x0000777005057816 */ /* 0x008fe200000000ff */
[----:B------:R-:W-:-:S04]  /*0090*/  UISETP.GE.U32.AND UP0, UPT, UR6, 0x200, UPT ;  /* 0x000002000600788c */ /* 0x000fc8000bf06070 */
[----:B------:R-:W-:-:S09]  /*00a0*/  UISETP.GE.AND.EX UP0, UPT, UR7, URZ, UPT, UP0 ;  /* 0x000000ff0700728c */ /* 0x000fd2000bf06300 */
[----:B--2---:R-:W-:Y:S05]  /*00b0*/  BRA.U !UP0, `(.L_x_6) ;  /* 0x00000001081c7547 */ /* 0x004fea000b800000 */
[----:B------:R-:W0:Y:S01]  /*00c0*/  S2R R3, SR_TID.X ;  /* 0x0000000000037919 */ /* 0x000e220000002100 */
[----:B------:R-:W0:Y:S02]  /*00d0*/  LDC.64 R6, c[0x0][0x388] ;  /* 0x0000e200ff067b82 */ /* 0x000e240000000a00 */
[----:B0-----:R-:W-:-:S04]  /*00e0*/  IADD3 R2, P0, P1, R6, UR4, R3 ;  /* 0x0000000406027c10 */ /* 0x001fc8000f91e003 */
[----:B------:R-:W-:-:S05]  /*00f0*/  IADD3.X R3, PT, PT, R7, UR5, RZ, P0, P1 ;  /* 0x0000000507037c10 */ /* 0x000fca00087e24ff */
[----:B------:R-:W-:Y:S04]  /*0100*/  STG.E.U8 desc[UR8][R2.64], R5 ;  /* 0x0000000502007986 */ /* 0x000fe8000c101108 */
[----:B------:R-:W-:Y:S01]  /*0110*/  STG.E.U8 desc[UR8][R2.64+0x100], R5 ;  /* 0x0001000502007986 */ /* 0x000fe2000c101108 */
[----:B------:R-:W-:Y:S05]  /*0120*/  EXIT ;  /* 0x000000000000794d */ /* 0x000fea0003800000 */
.L_x_6:
[----:B------:R-:W0:Y:S01]  /*0130*/  S2R R3, SR_TID.X ;  /* 0x0000000000037919 */ /* 0x000e220000002100 */
[----:B------:R-:W1:Y:S01]  /*0140*/  LDC.64 R6, c[0x0][0x388] ;  /* 0x0000e200ff067b82 */ /* 0x000e620000000a00 */
[----:B------:R-:W-:-:S06]  /*0150*/  USHF.R.S32.HI UR7, URZ, 0x1f, UR6 ;  /* 0x0000001fff077899 */ /* 0x000fcc0008011406 */
[----:B------:R-:W-:Y:S02]  /*0160*/  IMAD.U32 R2, RZ, RZ, UR7 ;  /* 0x00000007ff027e24 */ /* 0x000fe4000f8e00ff */
[C---:B0-----:R-:W-:Y:S01]  /*0170*/  VIADD R0, R3.reuse, 0x100 ;  /* 0x0000010003007836 */ /* 0x041fe20000000000 */
[----:B------:R-:W-:-:S04]  /*0180*/  ISETP.LT.U32.AND P0, PT, R3, UR6, PT ;  /* 0x0000000603007c0c */ /* 0x000fc8000bf01070 */
[----:B------:R-:W-:Y:S01]  /*0190*/  ISETP.LT.U32.AND P1, PT, R0, UR6, PT ;  /* 0x0000000600007c0c */ /* 0x000fe2000bf21070 */
[----:B------:R-:W-:Y:S01]  /*01a0*/  IMAD.U32 R0, RZ, RZ, UR7 ;  /* 0x00000007ff007e24 */ /* 0x000fe2000f8e00ff */
[----:B------:R-:W-:Y:S02]  /*01b0*/  ISETP.GT.AND.EX P0, PT, R2, RZ, PT, P0 ;  /* 0x000000ff0200720c */ /* 0x000fe40003f04300 */
[----:B-1----:R-:W-:Y:S02]  /*01c0*/  IADD3 R2, P2, P3, R6, UR4, R3 ;  /* 0x0000000406027c10 */ /* 0x002fe4000fb5e003 */
[----:B------:R-:W-:Y:S02]  /*01d0*/  ISETP.GT.AND.EX P1, PT, R0, RZ, PT, P1 ;  /* 0x000000ff0000720c */ /* 0x000fe40003f24310 */
[----:B------:R-:W-:-:S07]  /*01e0*/  IADD3.X R3, PT, PT, R7, UR5, RZ, P2, P3 ;  /* 0x0000000507037c10 */ /* 0x000fce00097e64ff */
[----:B------:R0:W-:Y:S04]  /*01f0*/  @P0 STG.E.U8 desc[UR8][R2.64], R5 ;  /* 0x0000000502000986 */ /* 0x0001e8000c101108 */
[----:B------:R-:W-:Y:S05]  /*0200*/  @!P1 EXIT ;  /* 0x000000000000994d */ /* 0x000fea0003800000 */
[----:B------:R-:W-:Y:S01]  /*0210*/  STG.E.U8 desc[UR8][R2.64+0x100], R5 ;  /* 0x0001000502007986 */ /* 0x000fe2000c101108 */
[----:B------:R-:W-:Y:S05]  /*0220*/  EXIT ;  /* 0x000000000000794d */ /* 0x000fea0003800000 */
.L_x_7:
        /* <DEDUP_REMOVED lines=13> */
.L_x_48:


//--------------------- .text._ZN3cub18CUB_300001_SM_10006detail8for_each13static_kernelINS2_12policy_hub_t12policy_500_tEmN6thrust24THRUST_300001_SM_1000_NS8cuda_cub20__uninitialized_fill7functorINS7_10device_ptrIbEEbEEEEvT0_T1_ --------------------------
	.section	.text._ZN3cub18CUB_300001_SM_10006detail8for_each13static_kernelINS2_12policy_hub_t12policy_500_tEmN6thrust24THRUST_300001_SM_1000_NS8cuda_cub20__uninitialized_fill7functorINS7_10device_ptrIbEEbEEEEvT0_T1_,"ax",@progbits
	.align	128
        .global         _ZN3cub18CUB_300001_SM_10006detail8for_each13static_kernelINS2_12policy_hub_t12policy_500_tEmN6thrust24THRUST_300001_SM_1000_NS8cuda_cub20__uninitialized_fill7functorINS7_10device_ptrIbEEbEEEEvT0_T1_
        .type           _ZN3cub18CUB_300001_SM_10006detail8for_each13static_kernelINS2_12policy_hub_t12policy_500_tEmN6thrust24THRUST_300001_SM_1000_NS8cuda_cub20__uninitialized_fill7functorINS7_10device_ptrIbEEbEEEEvT0_T1_,@function
        .size           _ZN3cub18CUB_300001_SM_10006detail8for_each13static_kernelINS2_12policy_hub_t12policy_500_tEmN6thrust24THRUST_300001_SM_1000_NS8cuda_cub20__uninitialized_fill7functorINS7_10device_ptrIbEEbEEEEvT0_T1_,(.L_x_49 - _ZN3cub18CUB_300001_SM_10006detail8for_each13static_kernelINS2_12policy_hub_t12policy_500_tEmN6thrust24THRUST_300001_SM_1000_NS8cuda_cub20__uninitialized_fill7functorINS7_10device_ptrIbEEbEEEEvT0_T1_)
        .other          _ZN3cub18CUB_300001_SM_10006detail8for_each13static_kernelINS2_12policy_hub_t12policy_500_tEmN6thrust24THRUST_300001_SM_1000_NS8cuda_cub20__uninitialized_fill7functorINS7_10device_ptrIbEEbEEEEvT0_T1_,@"STO_CUDA_ENTRY STV_DEFAULT"
_ZN3cub18CUB_300001_SM_10006detail8for_each13static_kernelINS2_12policy_hub_t12policy_500_tEmN6thrust24THRUST_300001_SM_1000_NS8cuda_cub20__uninitialized_fill7functorINS7_10device_ptrIbEEbEEEEvT0_T1_:
.text._ZN3cub18CUB_300001_SM_10006detail8for_each13static_kernelINS2_12policy_hub_t12policy_500_tEmN6thrust24THRUST_300001_SM_1000_NS8cuda_cub20__uninitialized_fill7functorINS7_10device_ptrIbEEbEEEEvT0_T1_:
        /* <DEDUP_REMOVED lines=10> */
[----:B------:R-:W-:-:S09]  /*00a0*/  UISETP.GE.U32.AND.EX UP0, UPT, UR7, URZ, UPT, UP0 ;  /* 0x000000ff0700728c */ /* 0x000fd2000bf06100 */
        /* <DEDUP_REMOVED lines=8> */
.L_x_8:
[----:B------:R-:W0:Y:S01]  /*0130*/  S2R R3, SR_TID.X ;  /* 0x0000000000037919 */ /* 0x000e220000002100 */
[----:B------:R-:W1:Y:S01]  /*0140*/  LDC.64 R6, c[0x0][0x388] ;  /* 0x0000e200ff067b82 */ /* 0x000e620000000a00 */
[----:B------:R-:W-:Y:S02]  /*0150*/  IMAD.U32 R2, RZ, RZ, UR7 ;  /* 0x00000007ff027e24 */ /* 0x000fe4000f8e00ff */
[C---:B0-----:R-:W-:Y:S01]  /*0160*/  VIADD R0, R3.reuse, 0x100 ;  /* 0x0000010003007836 */ /* 0x041fe20000000000 */
[----:B------:R-:W-:-:S04]  /*0170*/  ISETP.LT.U32.AND P0, PT, R3, UR6, PT ;  /* 0x0000000603007c0c */ /* 0x000fc8000bf01070 */
[----:B------:R-:W-:Y:S01]  /*0180*/  ISETP.LT.U32.AND P1, PT, R0, UR6, PT ;  /* 0x0000000600007c0c */ /* 0x000fe2000bf21070 */
[----:B------:R-:W-:Y:S01]  /*0190*/  IMAD.U32 R0, RZ, RZ, UR7 ;  /* 0x00000007ff007e24 */ /* 0x000fe2000f8e00ff */
[----:B------:R-:W-:Y:S02]  /*01a0*/  ISETP.GT.U32.AND.EX P0, PT, R2, RZ, PT, P0 ;  /* 0x000000ff0200720c */ /* 0x000fe40003f04100 */
[----:B-1----:R-:W-:Y:S02]  /*01b0*/  IADD3 R2, P2, P3, R6, UR4, R3 ;  /* 0x0000000406027c10 */ /* 0x002fe4000fb5e003 */
[----:B------:R-:W-:Y:S02]  /*01c0*/  ISETP.GT.U32.AND.EX P1, PT, R0, RZ, PT, P1 ;  /* 0x000000ff0000720c */ /* 0x000fe40003f24110 */
[----:B------:R-:W-:-:S07]  /*01d0*/  IADD3.X R3, PT, PT, R7, UR5, RZ, P2, P3 ;  /* 0x0000000507037c10 */ /* 0x000fce00097e64ff */
[----:B------:R0:W-:Y:S04]  /*01e0*/  @P0 STG.E.U8 desc[UR8][R2.64], R5 ;  /* 0x0000000502000986 */ /* 0x0001e8000c101108 */
[----:B------:R-:W-:Y:S05]  /*01f0*/  @!P1 EXIT ;  /* 0x000000000000994d */ /* 0x000fea0003800000 */
[----:B------:R-:W-:Y:S01]  /*0200*/  STG.E.U8 desc[UR8][R2.64+0x100], R5 ;  /* 0x0001000502007986 */ /* 0x000fe2000c101108 */
[----:B------:R-:W-:Y:S05]  /*0210*/  EXIT ;  /* 0x000000000000794d */ /* 0x000fea0003800000 */
.L_x_9:
        /* <DEDUP_REMOVED lines=14> */
.L_x_49:


//--------------------- .text._ZN3cub18CUB_300001_SM_10006detail8for_each13static_kernelINS2_12policy_hub_t12policy_500_tEmN6thrust24THRUST_300001_SM_1000_NS8cuda_cub6__fill7functorINS7_6detail15normal_iteratorINS7_10device_ptrIbEEEEbEEEEvT0_T1_ --------------------------
	.section	.text._ZN3cub18CUB_300001_SM_10006detail8for_each13static_kernelINS2_12policy_hub_t12policy_500_tEmN6thrust24THRUST_300001_SM_1000_NS8cuda_cub6__fill7functorINS7_6detail15normal_iteratorINS7_10device_ptrIbEEEEbEEEEvT0_T1_,"ax",@progbits
	.align	128
        .global         _ZN3cub18CUB_300001_SM_10006detail8for_each13static_kernelINS2_12policy_hub_t12policy_500_tEmN6thrust24THRUST_300001_SM_1000_NS8cuda_cub6__fill7functorINS7_6detail15normal_iteratorINS7_10device_ptrIbEEEEbEEEEvT0_T1_
        .type           _ZN3cub18CUB_300001_SM_10006detail8for_each13static_kernelINS2_12policy_hub_t12policy_500_tEmN6thrust24THRUST_300001_SM_1000_NS8cuda_cub6__fill7functorINS7_6detail15normal_iteratorINS7_10device_ptrIbEEEEbEEEEvT0_T1_,@function
        .size           _ZN3cub18CUB_300001_SM_10006detail8for_each13static_kernelINS2_12policy_hub_t12policy_500_tEmN6thrust24THRUST_300001_SM_1000_NS8cuda_cub6__fill7functorINS7_6detail15normal_iteratorINS7_10device_ptrIbEEEEbEEEEvT0_T1_,(.L_x_50 - _ZN3cub18CUB_300001_SM_10006detail8for_each13static_kernelINS2_12policy_hub_t12policy_500_tEmN6thrust24THRUST_300001_SM_1000_NS8cuda_cub6__fill7functorINS7_6detail15normal_iteratorINS7_10device_ptrIbEEEEbEEEEvT0_T1_)
        .other          _ZN3cub18CUB_300001_SM_10006detail8for_each13static_kernelINS2_12policy_hub_t12policy_500_tEmN6thrust24THRUST_300001_SM_1000_NS8cuda_cub6__fill7functorINS7_6detail15normal_iteratorINS7_10device_ptrIbEEEEbEEEEvT0_T1_,@"STO_CUDA_ENTRY STV_DEFAULT"
_ZN3cub18CUB_300001_SM_10006detail8for_each13static_kernelINS2_12policy_hub_t12policy_500_tEmN6thrust24THRUST_300001_SM_1000_NS8cuda_cub6__fill7functorINS7_6detail15normal_iteratorINS7_10device_ptrIbEEEEbEEEEvT0_T1_:
.text._ZN3cub18CUB_300001_SM_10006detail8for_each13static_kernelINS2_12policy_hub_t12policy_500_tEmN6thrust24THRUST_300001_SM_1000_NS8cuda_cub6__fill7functorINS7_6detail15normal_iteratorINS7_10device_ptrIbEEEEbEEEEvT0_T1_:
        /* <DEDUP_REMOVED lines=19> */
.L_x_10:
        /* <DEDUP_REMOVED lines=15> */
.L_x_11:
        /* <DEDUP_REMOVED lines=14> */
.L_x_50:


//--------------------- .text._ZN3cub18CUB_300001_SM_10006detail8for_each13static_kernelINS2_12policy_hub_t12policy_500_tElN6thrust24THRUST_300001_SM_1000_NS8cuda_cub6__fill7functorINS7_6detail15normal_iteratorINS7_10device_ptrIfEEEEfEEEEvT0_T1_ --------------------------
	.section	.text._ZN3cub18CUB_300001_SM_10006detail8for_each13static_kernelINS2_12policy_hub_t12policy_500_tElN6thrust24THRUST_300001_SM_1000_NS8cuda_cub6__fill7functorINS7_6detail15normal_iteratorINS7_10device_ptrIfEEEEfEEEEvT0_T1_,"ax",@progbits
	.align	128
        .global         _ZN3cub18CUB_300001_SM_10006detail8for_each13static_kernelINS2_12policy_hub_t12policy_500_tElN6thrust24THRUST_300001_SM_1000_NS8cuda_cub6__fill7functorINS7_6detail15normal_iteratorINS7_10device_ptrIfEEEEfEEEEvT0_T1_
        .type           _ZN3cub18CUB_300001_SM_10006detail8for_each13static_kernelINS2_12policy_hub_t12policy_500_tElN6thrust24THRUST_300001_SM_1000_NS8cuda_cub6__fill7functorINS7_6detail15normal_iteratorINS7_10device_ptrIfEEEEfEEEEvT0_T1_,@function
        .size           _ZN3cub18CUB_300001_SM_10006detail8for_each13static_kernelINS2_12policy_hub_t12policy_500_tElN6thrust24THRUST_300001_SM_1000_NS8cuda_cub6__fill7functorINS7_6detail15normal_iteratorINS7_10device_ptrIfEEEEfEEEEvT0_T1_,(.L_x_51 - _ZN3cub18CUB_300001_SM_10006detail8for_each13static_kernelINS2_12policy_hub_t12policy_500_tElN6thrust24THRUST_300001_SM_1000_NS8cuda_cub6__fill7functorINS7_6detail15normal_iteratorINS7_10device_ptrIfEEEEfEEEEvT0_T1_)
        .other          _ZN3cub18CUB_300001_SM_10006detail8for_each13static_kernelINS2_12policy_hub_t12policy_500_tElN6thrust24THRUST_300001_SM_1000_NS8cuda_cub6__fill7functorINS7_6detail15normal_iteratorINS7_10device_ptrIfEEEEfEEEEvT0_T1_,@"STO_CUDA_ENTRY STV_DEFAULT"
_ZN3cub18CUB_300001_SM_10006detail8for_each13static_kernelINS2_12policy_hub_t12policy_500_tElN6thrust24THRUST_300001_SM_1000_NS8cuda_cub6__fill7functorINS7_6detail15normal_iteratorINS7_10device_ptrIfEEEEfEEEEvT0_T1_:
.text._ZN3cub18CUB_300001_SM_10006detail8for_each13static_kernelINS2_12policy_hub_t12policy_500_tElN6thrust24THRUST_300001_SM_1000_NS8cuda_cub6__fill7functorINS7_6detail15normal_iteratorINS7_10device_ptrIfEEEEfEEEEvT0_T1_:
        /* <DEDUP_REMOVED lines=20> */
.L_x_12:
        /* <DEDUP_REMOVED lines=20> */
.L_x_13:
        /* <DEDUP_REMOVED lines=16> */
.L_x_51:


//--------------------- .text._ZN3cub18CUB_300001_SM_10006detail8for_each13static_kernelINS2_12policy_hub_t12policy_500_tEmN6thrust24THRUST_300001_SM_1000_NS8cuda_cub20__uninitialized_fill7functorINS7_10device_ptrIfEEfEEEEvT0_T1_ --------------------------
	.section	.text._ZN3cub18CUB_300001_SM_10006detail8for_each13static_kernelINS2_12policy_hub_t12policy_500_tEmN6thrust24THRUST_300001_SM_1000_NS8cuda_cub20__uninitialized_fill7functorINS7_10device_ptrIfEEfEEEEvT0_T1_,"ax",@progbits
	.align	128
        .global         _ZN3cub18CUB_300001_SM_10006detail8for_each13static_kernelINS2_12policy_hub_t12policy_500_tEmN6thrust24THRUST_300001_SM_1000_NS8cuda_cub20__uninitialized_fill7functorINS7_10device_ptrIfEEfEEEEvT0_T1_
        .type           _ZN3cub18CUB_300001_SM_10006detail8for_each13static_kernelINS2_12policy_hub_t12policy_500_tEmN6thrust24THRUST_300001_SM_1000_NS8cuda_cub20__uninitialized_fill7functorINS7_10device_ptrIfEEfEEEEvT0_T1_,@function
        .size           _ZN3cub18CUB_300001_SM_10006detail8for_each13static_kernelINS2_12policy_hub_t12policy_500_tEmN6thrust24THRUST_300001_SM_1000_NS8cuda_cub20__uninitialized_fill7functorINS7_10device_ptrIfEEfEEEEvT0_T1_,(.L_x_52 - _ZN3cub18CUB_300001_SM_10006detail8for_each13static_kernelINS2_12policy_hub_t12policy_500_tEmN6thrust24THRUST_300001_SM_1000_NS8cuda_cub20__uninitialized_fill7functorINS7_10device_ptrIfEEfEEEEvT0_T1_)
        .other          _ZN3cub18CUB_300001_SM_10006detail8for_each13static_kernelINS2_12policy_hub_t12policy_500_tEmN6thrust24THRUST_300001_SM_1000_NS8cuda_cub20__uninitialized_fill7functorINS7_10device_ptrIfEEfEEEEvT0_T1_,@"STO_CUDA_ENTRY STV_DEFAULT"
_ZN3cub18CUB_300001_SM_10006detail8for_each13static_kernelINS2_12policy_hub_t12policy_500_tEmN6thrust24THRUST_300001_SM_1000_NS8cuda_cub20__uninitialized_fill7functorINS7_10device_ptrIfEEfEEEEvT0_T1_:
.text._ZN3cub18CUB_300001_SM_10006detail8for_each13static_kernelINS2_12policy_hub_t12policy_500_tEmN6thrust24THRUST_300001_SM_1000_NS8cuda_cub20__uninitialized_fill7functorINS7_10device_ptrIfEEfEEEEvT0_T1_:
        /* <DEDUP_REMOVED lines=20> */
.L_x_14:
        /* <DEDUP_REMOVED lines=19> */
.L_x_15:
        /* <DEDUP_REMOVED lines=9> */
.L_x_52:


//--------------------- .text._ZN3cub18CUB_300001_SM_10006detail8for_each13static_kernelINS2_12policy_hub_t12policy_500_tEmN6thrust24THRUST_300001_SM_1000_NS8cuda_cub6__fill7functorINS7_6detail15normal_iteratorINS7_10device_ptrIfEEEEfEEEEvT0_T1_ --------------------------
	.section	.text._ZN3cub18CUB_300001_SM_10006detail8for_each13static_kernelINS2_12policy_hub_t12policy_500_tEmN6thrust24THRUST_300001_SM_1000_NS8cuda_cub6__fill7functorINS7_6detail15normal_iteratorINS7_10device_ptrIfEEEEfEEEEvT0_T1_,"ax",@progbits
	.align	128
        .global         _ZN3cub18CUB_300001_SM_10006detail8for_each13static_kernelINS2_12policy_hub_t12policy_500_tEmN6thrust24THRUST_300001_SM_1000_NS8cuda_cub6__fill7functorINS7_6detail15normal_iteratorINS7_10device_ptrIfEEEEfEEEEvT0_T1_
        .type           _ZN3cub18CUB_300001_SM_10006detail8for_each13static_kernelINS2_12policy_hub_t12policy_500_tEmN6thrust24THRUST_300001_SM_1000_NS8cuda_cub6__fill7functorINS7_6detail15normal_iteratorINS7_10device_ptrIfEEEEfEEEEvT0_T1_,@function
        .size           _ZN3cub18CUB_300001_SM_10006detail8for_each13static_kernelINS2_12policy_hub_t12policy_500_tEmN6thrust24THRUST_300001_SM_1000_NS8cuda_cub6__fill7functorINS7_6detail15normal_iteratorINS7_10device_ptrIfEEEEfEEEEvT0_T1_,(.L_x_53 - _ZN3cub18CUB_300001_SM_10006detail8for_each13static_kernelINS2_12policy_hub_t12policy_500_tEmN6thrust24THRUST_300001_SM_1000_NS8cuda_cub6__fill7functorINS7_6detail15normal_iteratorINS7_10device_ptrIfEEEEfEEEEvT0_T1_)
        .other          _ZN3cub18CUB_300001_SM_10006detail8for_each13static_kernelINS2_12policy_hub_t12policy_500_tEmN6thrust24THRUST_300001_SM_1000_NS8cuda_cub6__fill7functorINS7_6detail15normal_iteratorINS7_10device_ptrIfEEEEfEEEEvT0_T1_,@"STO_CUDA_ENTRY STV_DEFAULT"
_ZN3cub18CUB_300001_SM_10006detail8for_each13static_kernelINS2_12policy_hub_t12policy_500_tEmN6thrust24THRUST_300001_SM_1000_NS8cuda_cub6__fill7functorINS7_6detail15normal_iteratorINS7_10device_ptrIfEEEEfEEEEvT0_T1_:
.text._ZN3cub18CUB_300001_SM_10006detail8for_each13static_kernelINS2_12policy_hub_t12policy_500_tEmN6thrust24THRUST_300001_SM_1000_NS8cuda_cub6__fill7functorINS7_6detail15normal_iteratorINS7_10device_ptrIfEEEEfEEEEvT0_T1_:
        /* <DEDUP_REMOVED lines=20> */
.L_x_16:
        /* <DEDUP_REMOVED lines=19> */
.L_x_17:
        /* <DEDUP_REMOVED lines=9> */
.L_x_53:


//--------------------- .text._ZN3cub18CUB_300001_SM_10006detail11EmptyKernelIvEEvv --------------------------
	.section	.text._ZN3cub18CUB_300001_SM_10006detail11EmptyKernelIvEEvv,"ax",@progbits
	.align	128
        .global         _ZN3cub18CUB_300001_SM_10006detail11EmptyKernelIvEEvv
        .type           _ZN3cub18CUB_300001_SM_10006detail11EmptyKernelIvEEvv,@function
        .size           _ZN3cub18CUB_300001_SM_10006detail11EmptyKernelIvEEvv,(.L_x_54 - _ZN3cub18CUB_300001_SM_10006detail11EmptyKernelIvEEvv)
        .other          _ZN3cub18CUB_300001_SM_10006detail11EmptyKernelIvEEvv,@"STO_CUDA_ENTRY STV_DEFAULT"
_ZN3cub18CUB_300001_SM_10006detail11EmptyKernelIvEEvv:
.text._ZN3cub18CUB_300001_SM_10006detail11EmptyKernelIvEEvv:
[----:B------:R-:W-:Y:S01]  /*0000*/  LDC R1, c[0x0][0x37c] ;  /* 0x0000df00ff017b82 */ /* 0x000fe20000000800 */
[----:B------:R-:W-:Y:S05]  /*0010*/  EXIT ;  /* 0x000000000000794d */ /* 0x000fea0003800000 */
.L_x_18:
        /* <DEDUP_REMOVED lines=14> */
.L_x_54:


//--------------------- .text._Z27simulateSynapsesFixparaGabaPfPiS0_PbS_S_if --------------------------
	.section	.text._Z27simulateSynapsesFixparaGabaPfPiS0_PbS_S_if,"ax",@progbits
	.align	128
        .global         _Z27simulateSynapsesFixparaGabaPfPiS0_PbS_S_if
        .type           _Z27simulateSynapsesFixparaGabaPfPiS0_PbS_S_if,@function
        .size           _Z27simulateSynapsesFixparaGabaPfPiS0_PbS_S_if,(.L_x_42 - _Z27simulateSynapsesFixparaGabaPfPiS0_PbS_S_if)
        .other          _Z27simulateSynapsesFixparaGabaPfPiS0_PbS_S_if,@"STO_CUDA_ENTRY STV_DEFAULT"
_Z27simulateSynapsesFixparaGabaPfPiS0_PbS_S_if:
.text._Z27simulateSynapsesFixparaGabaPfPiS0_PbS_S_if:
[----:B------:R-:W-:Y:S01]  /*0000*/  LDC R1, c[0x0][0x37c] ;  /* 0x0000df00ff017b82 */ /* 0x000fe20000000800 */
[----:B------:R-:W0:Y:S07]  /*0010*/  S2R R3, SR_TID.X ;  /* 0x0000000000037919 */ /* 0x000e2e0000002100 */
[----:B------:R-:W0:Y:S01]  /*0020*/  S2UR UR4, SR_CTAID.X ;  /* 0x00000000000479c3 */ /* 0x000e220000002500 */
[----:B------:R-:W1:Y:S07]  /*0030*/  LDCU UR5, c[0x0][0x3b0] ;  /* 0x00007600ff0577ac */ /* 0x000e6e0008000800 */
[----:B------:R-:W0:Y:S02]  /*0040*/  LDC R0, c[0x0][0x360] ;  /* 0x0000d800ff007b82 */ /* 0x000e240000000800 */
[----:B0-----:R-:W-:-:S05]  /*0050*/  IMAD R0, R0, UR4, R3 ;  /* 0x0000000400007c24 */ /* 0x001fca000f8e0203 */
[----:B-1----:R-:W-:-:S13]  /*0060*/  ISETP.GE.AND P0, PT, R0, UR5, PT ;  /* 0x0000000500007c0c */ /* 0x002fda000bf06270 */
[----:B------:R-:W-:Y:S05]  /*0070*/  @P0 EXIT ;  /* 0x000000000000094d */ /* 0x000fea0003800000 */
[----:B------:R-:W0:Y:S01]  /*0080*/  LDC.64 R2, c[0x0][0x388] ;  /* 0x0000e200ff027b82 */ /* 0x000e220000000a00 */
[----:B------:R-:W1:Y:S01]  /*0090*/  LDCU.64 UR4, c[0x0][0x358] ;  /* 0x00006b00ff0477ac */ /* 0x000e620008000a00 */
[----:B------:R-:W2:Y:S06]  /*00a0*/  LDCU.64 UR6, c[0x0][0x398] ;  /* 0x00007300ff0677ac */ /* 0x000eac0008000a00 */
[----:B------:R-:W3:Y:S01]  /*00b0*/  LDC.64 R4, c[0x0][0x380] ;  /* 0x0000e000ff047b82 */ /* 0x000ee20000000a00 */
[----:B0-----:R-:W-:-:S06]  /*00c0*/  IMAD.WIDE R2, R0, 0x4, R2 ;  /* 0x0000000400027825 */ /* 0x001fcc00078e0202 */
[----:B-1----:R-:W2:Y:S01]  /*00d0*/  LDG.E R2, desc[UR4][R2.64] ;  /* 0x0000000402027981 */ /* 0x002ea2000c1e1900 */
[----:B---3--:R-:W-:-:S05]  /*00e0*/  IMAD.WIDE R4, R0, 0x4, R4 ;  /* 0x0000000400047825 */ /* 0x008fca00078e0204 */
[----:B------:R-:W3:Y:S01]  /*00f0*/  LDG.E R12, desc[UR4][R4.64] ;  /* 0x00000004040c7981 */ /* 0x000ee2000c1e1900 */
[----:B------:R-:W0:Y:S01]  /*0100*/  MUFU.RCP64H R7, -10 ;  /* 0xc024000000077908 */ /* 0x000e220000001800 */
[----:B--2---:R-:W-:-:S04]  /*0110*/  IADD3 R8, P0, PT, R2, UR6, RZ ;  /* 0x0000000602087c10 */ /* 0x004fc8000ff1e0ff */
[----:B------:R-:W-:-:S05]  /*0120*/  LEA.HI.X.SX32 R9, R2, UR7, 0x1, P0 ;  /* 0x0000000702097c11 */ /* 0x000fca00080f0eff */
[----:B------:R-:W2:Y:S01]  /*0130*/  LDG.E.U8 R8, desc[UR4][R8.64] ;  /* 0x0000000408087981 */ /* 0x000ea2000c1e1100 */
[----:B------:R-:W-:Y:S02]  /*0140*/  IMAD.MOV.U32 R10, RZ, RZ, 0x0 ;  /* 0x00000000ff0a7424 */ /* 0x000fe400078e00ff */
[----:B------:R-:W-:Y:S02]  /*0150*/  IMAD.MOV.U32 R11, RZ, RZ, 0x40240000 ;  /* 0x40240000ff0b7424 */ /* 0x000fe400078e00ff */
[----:B------:R-:W-:-:S06]  /*0160*/  IMAD.MOV.U32 R6, RZ, RZ, 0x1 ;  /* 0x00000001ff067424 */ /* 0x000fcc00078e00ff */
[----:B0-----:R-:W-:-:S08]  /*0170*/  DFMA R2, R6, R10, 1 ;  /* 0x3ff000000602742b */ /* 0x001fd0000000000a */
[----:B------:R-:W-:-:S08]  /*0180*/  DFMA R2, R2, R2, R2 ;  /* 0x000000020202722b */ /* 0x000fd00000000002 */
[----:B------:R-:W-:Y:S01]  /*0190*/  DFMA R2, R6, R2, R6 ;  /* 0x000000020602722b */ /* 0x000fe20000000006 */
[----:B------:R-:W-:Y:S01]  /*01a0*/  BSSY.RECONVERGENT B0, `(.L_x_19) ;  /* 0x000000f000007945 */ /* 0x000fe20003800200 */
[----:B--2---:R-:W-:-:S06]  /*01b0*/  ISETP.NE.AND P0, PT, R8, RZ, PT ;  /* 0x000000ff0800720c */ /* 0x004fcc0003f05270 */
[----:B------:R-:W-:-:S07]  /*01c0*/  DFMA R8, R2, R10, 1 ;  /* 0x3ff000000208742b */ /* 0x000fce000000000a */
[----:B---3--:R-:W-:-:S04]  /*01d0*/  @P0 FADD R12, R12, 1 ;  /* 0x3f8000000c0c0421 */ /* 0x008fc80000000000 */
[----:B------:R-:W0:Y:S01]  /*01e0*/  F2F.F64.F32 R6, R12 ;  /* 0x0000000c00067310 */ /* 0x000e220000201800 */
[----:B------:R-:W-:-:S08]  /*01f0*/  DFMA R2, R2, R8, R2 ;  /* 0x000000080202722b */ /* 0x000fd00000000002 */
[----:B0-----:R-:W-:-:S08]  /*0200*/  DMUL R8, R6, R2 ;  /* 0x0000000206087228 */ /* 0x001fd00000000000 */
[----:B------:R-:W-:-:S08]  /*0210*/  DFMA R10, R8, 10, R6 ;  /* 0x40240000080a782b */ /* 0x000fd00000000006 */
[----:B------:R-:W-:Y:S01]  /*0220*/  DFMA R2, R2, R10, R8 ;  /* 0x0000000a0202722b */ /* 0x000fe20000000008 */
[----:B------:R-:W-:-:S09]  /*0230*/  FSETP.GEU.AND P1, PT, |R7|, 6.5827683646048100446e-37, PT ;  /* 0x036000000700780b */ /* 0x000fd20003f2e200 */
[----:B------:R-:W-:-:S05]  /*0240*/  FFMA R8, RZ, -2.5625, R3 ;  /* 0xc0240000ff087823 */ /* 0x000fca0000000003 */
[----:B------:R-:W-:-:S13]  /*0250*/  FSETP.GT.AND P0, PT, |R8|, 1.469367938527859385e-39, PT ;  /* 0x001000000800780b */ /* 0x000fda0003f04200 */
[----:B------:R-:W-:Y:S05]  /*0260*/  @P0 BRA P1, `(.L_x_20) ;  /* 0x0000000000080947 */ /* 0x000fea0000800000 */
[----:B------:R-:W-:-:S07]  /*0270*/  MOV R10, 0x290 ;  /* 0x00000290000a7802 */ /* 0x000fce0000000f00 */
[----:B------:R-:W-:Y:S05]  /*0280*/  CALL.REL.NOINC `($__internal_0_$__cuda_sm20_div_rn_f64_full) ;  /* 0x0000000000687944 */ /* 0x000fea0003c00000 */
.L_x_20:
[----:B------:R-:W-:Y:S05]  /*0290*/  BSYNC.RECONVERGENT B0 ;  /* 0x0000000000007941 */ /* 0x000fea0003800200 */
.L_x_19:
[----:B------:R-:W0:Y:S01]  /*02a0*/  LDCU UR6, c[0x0][0x3b4] ;  /* 0x00007680ff0677ac */ /* 0x000e220008000800 */
[----:B------:R-:W1:Y:S08]  /*02b0*/  LDC.64 R10, c[0x0][0x390] ;  /* 0x0000e400ff0a7b82 */ /* 0x000e700000000a00 */
[----:B------:R-:W2:Y:S01]  /*02c0*/  LDC.64 R12, c[0x0][0x3a8] ;  /* 0x0000ea00ff0c7b82 */ /* 0x000ea20000000a00 */
[----:B0-----:R-:W0:Y:S01]  /*02d0*/  F2F.F64.F32 R8, UR6 ;  /* 0x0000000600087d10 */ /* 0x001e220008201800 */
[----:B-1----:R-:W-:Y:S01]  /*02e0*/  IMAD.WIDE R10, R0, 0x4, R10 ;  /* 0x00000004000a7825 */ /* 0x002fe200078e020a */
[----:B0-----:R-:W-:-:S06]  /*02f0*/  DFMA R8, R8, R2, R6 ;  /* 0x000000020808722b */ /* 0x001fcc0000000006 */
[----:B------:R-:W0:Y:S02]  /*0300*/  F2F.F32.F64 R15, R8 ;  /* 0x00000008000f7310 */ /* 0x000e240000301000 */
[----:B0-----:R0:W-:Y:S04]  /*0310*/  STG.E desc[UR4][R4.64], R15 ;  /* 0x0000000f04007986 */ /* 0x0011e8000c101904 */
[----:B------:R-:W2:Y:S02]  /*0320*/  LDG.E R11, desc[UR4][R10.64] ;  /* 0x000000040a0b7981 */ /* 0x000ea4000c1e1900 */
[----:B------:R-:W1:Y:S01]  /*0330*/  F2F.F64.F32 R2, R15 ;  /* 0x0000000f00027310 */ /* 0x000e620000201800 */
[----:B------:R-:W-:Y:S01]  /*0340*/  UMOV UR6, 0x9999999a ;  /* 0x9999999a00067882 */ /* 0x000fe20000000000 */
[----:B------:R-:W-:Y:S01]  /*0350*/  UMOV UR7, 0x40099999 ;  /* 0x4009999900077882 */ /* 0x000fe20000000000 */
[----:B0-----:R-:W0:Y:S01]  /*0360*/  LDC.64 R4, c[0x0][0x3a0] ;  /* 0x0000e800ff047b82 */ /* 0x001e220000000a00 */
[----:B--2---:R-:W-:-:S06]  /*0370*/  IMAD.WIDE R12, R11, 0x4, R12 ;  /* 0x000000040b0c7825 */ /* 0x004fcc00078e020c */
[----:B------:R-:W2:Y:S01]  /*0380*/  LDG.E R12, desc[UR4][R12.64] ;  /* 0x000000040c0c7981 */ /* 0x000ea2000c1e1900 */
[----:B-1----:R-:W-:Y:S01]  /*0390*/  DMUL R2, R2, UR6 ;  /* 0x0000000602027c28 */ /* 0x002fe20008000000 */
[----:B0-----:R-:W-:-:S09]  /*03a0*/  IMAD.WIDE R4, R11, 0x4, R4 ;  /* 0x000000040b047825 */ /* 0x001fd200078e0204 */
[----:B------:R-:W0:Y:S08]  /*03b0*/  F2F.F32.F64 R2, R2 ;  /* 0x0000000200027310 */ /* 0x000e300000301000 */
[----:B0-----:R-:W-:Y:S08]  /*03c0*/  F2F.F64.F32 R6, R2 ;  /* 0x0000000200067310 */ /* 0x001ff00000201800 */
[----:B--2---:R-:W0:Y:S02]  /*03d0*/  F2F.F64.F32 R8, R12 ;  /* 0x0000000c00087310 */ /* 0x004e240000201800 */
[----:B0-----:R-:W-:-:S08]  /*03e0*/  DADD R8, -R8, -80 ;  /* 0xc054000008087429 */ /* 0x001fd00000000100 */
[----:B------:R-:W-:-:S10]  /*03f0*/  DMUL R6, R6, R8 ;  /* 0x0000000806067228 */ /* 0x000fd40000000000 */
[----:B------:R-:W0:Y:S02]  /*0400*/  F2F.F32.F64 R7, R6 ;  /* 0x0000000600077310 */ /* 0x000e240000301000 */
[----:B0-----:R-:W-:Y:S01]  /*0410*/  REDG.E.ADD.F32.FTZ.RN.STRONG.GPU desc[UR4][R4.64], R7 ;  /* 0x00000007040079a6 */ /* 0x001fe2000c12f304 */
[----:B------:R-:W-:Y:S05]  /*0420*/  EXIT ;  /* 0x000000000000794d */ /* 0x000fea0003800000 */
        .weak           $__internal_0_$__cuda_sm20_div_rn_f64_full
        .type           $__internal_0_$__cuda_sm20_div_rn_f64_full,@function
        .size           $__internal_0_$__cuda_sm20_div_rn_f64_full,(.L_x_42 - $__internal_0_$__cuda_sm20_div_rn_f64_full)
$__internal_0_$__cuda_sm20_div_rn_f64_full:
[----:B------:R-:W-:Y:S01]  /*0430*/  IMAD.MOV.U32 R3, RZ, RZ, -0x400c0000 ;  /* 0xbff40000ff037424 */ /* 0x000fe200078e00ff */
[C---:B------:R-:W-:Y:S01]  /*0440*/  FSETP.GEU.AND P1, PT, |R7|.reuse, 1.469367938527859385e-39, PT ;  /* 0x001000000700780b */ /* 0x040fe20003f2e200 */
[----:B------:R-:W-:Y:S01]  /*0450*/  IMAD.MOV.U32 R2, RZ, RZ, 0x0 ;  /* 0x00000000ff027424 */ /* 0x000fe200078e00ff */
[----:B------:R-:W-:Y:S01]  /*0460*/  LOP3.LUT R11, R7, 0x7ff00000, RZ, 0xc0, !PT ;  /* 0x7ff00000070b7812 */ /* 0x000fe200078ec0ff */
[----:B------:R-:W0:Y:S01]  /*0470*/  MUFU.RCP64H R9, R3 ;  /* 0x0000000300097308 */ /* 0x000e220000001800 */
[----:B------:R-:W-:Y:S01]  /*0480*/  IMAD.MOV.U32 R8, RZ, RZ, 0x1 ;  /* 0x00000001ff087424 */ /* 0x000fe200078e00ff */
[----:B------:R-:W-:Y:S01]  /*0490*/  BSSY.RECONVERGENT B1, `(.L_x_21) ;  /* 0x0000045000017945 */ /* 0x000fe20003800200 */
[----:B------:R-:W-:Y:S01]  /*04a0*/  IMAD.MOV.U32 R15, RZ, RZ, 0x1ca00000 ;  /* 0x1ca00000ff0f7424 */ /* 0x000fe200078e00ff */
[----:B------:R-:W-:Y:S01]  /*04b0*/  ISETP.GE.U32.AND P0, PT, R11, 0x40200000, PT ;  /* 0x402000000b00780c */ /* 0x000fe20003f06070 */
[----:B------:R-:W-:Y:S02]  /*04c0*/  IMAD.MOV.U32 R20, RZ, RZ, R11 ;  /* 0x000000ffff147224 */ /* 0x000fe400078e000b */
[----:B------:R-:W-:Y:S01]  /*04d0*/  IMAD.MOV.U32 R21, RZ, RZ, 0x40200000 ;  /* 0x40200000ff157424 */ /* 0x000fe200078e00ff */
[----:B------:R-:W-:-:S03]  /*04e0*/  SEL R15, R15, 0x63400000, !P0 ;  /* 0x634000000f0f7807 */ /* 0x000fc60004000000 */
[----:B------:R-:W-:Y:S01]  /*04f0*/  VIADD R22, R21, 0xffffffff ;  /* 0xffffffff15167836 */ /* 0x000fe20000000000 */
[----:B0-----:R-:W-:-:S08]  /*0500*/  DFMA R12, R8, -R2, 1 ;  /* 0x3ff00000080c742b */ /* 0x001fd00000000802 */
[----:B------:R-:W-:-:S08]  /*0510*/  DFMA R12, R12, R12, R12 ;  /* 0x0000000c0c0c722b */ /* 0x000fd0000000000c */
[----:B------:R-:W-:Y:S01]  /*0520*/  DFMA R16, R8, R12, R8 ;  /* 0x0000000c0810722b */ /* 0x000fe20000000008 */
[C-C-:B------:R-:W-:Y:S01]  /*0530*/  @!P1 LOP3.LUT R12, R15.reuse, 0x80000000, R7.reuse, 0xf8, !PT ;  /* 0x800000000f0c9812 */ /* 0x140fe200078ef807 */
[----:B------:R-:W-:Y:S01]  /*0540*/  IMAD.MOV.U32 R8, RZ, RZ, R6 ;  /* 0x000000ffff087224 */ /* 0x000fe200078e0006 */
[----:B------:R-:W-:Y:S02]  /*0550*/  LOP3.LUT R9, R15, 0x800fffff, R7, 0xf8, !PT ;  /* 0x800fffff0f097812 */ /* 0x000fe400078ef807 */
[----:B------:R-:W-:Y:S01]  /*0560*/  @!P1 LOP3.LUT R13, R12, 0x100000, RZ, 0xfc, !PT ;  /* 0x001000000c0d9812 */ /* 0x000fe200078efcff */
[----:B------:R-:W-:Y:S02]  /*0570*/  @!P1 IMAD.MOV.U32 R12, RZ, RZ, RZ ;  /* 0x000000ffff0c9224 */ /* 0x000fe400078e00ff */
[----:B------:R-:W-:-:S04]  /*0580*/  DFMA R18, R16, -R2, 1 ;  /* 0x3ff000001012742b */ /* 0x000fc80000000802 */
[----:B------:R-:W-:-:S04]  /*0590*/  @!P1 DFMA R8, R8, 2, -R12 ;  /* 0x400000000808982b */ /* 0x000fc8000000080c */
[----:B------:R-:W-:-:S06]  /*05a0*/  DFMA R12, R16, R18, R16 ;  /* 0x00000012100c722b */ /* 0x000fcc0000000010 */
[----:B------:R-:W-:Y:S02]  /*05b0*/  @!P1 LOP3.LUT R20, R9, 0x7ff00000, RZ, 0xc0, !PT ;  /* 0x7ff0000009149812 */ /* 0x000fe400078ec0ff */
[----:B------:R-:W-:-:S03]  /*05c0*/  DMUL R16, R12, R8 ;  /* 0x000000080c107228 */ /* 0x000fc60000000000 */
[----:B------:R-:W-:-:S05]  /*05d0*/  VIADD R14, R20, 0xffffffff ;  /* 0xffffffff140e7836 */ /* 0x000fca0000000000 */
[----:B------:R-:W-:Y:S01]  /*05e0*/  DFMA R18, R16, -R2, R8 ;  /* 0x800000021012722b */ /* 0x000fe20000000008 */
[----:B------:R-:W-:-:S04]  /*05f0*/  ISETP.GT.U32.AND P0, PT, R14, 0x7feffffe, PT ;  /* 0x7feffffe0e00780c */ /* 0x000fc80003f04070 */
[----:B------:R-:W-:-:S03]  /*0600*/  ISETP.GT.U32.OR P0, PT, R22, 0x7feffffe, P0 ;  /* 0x7feffffe1600780c */ /* 0x000fc60000704470 */
[----:B------:R-:W-:-:S10]  /*0610*/  DFMA R12, R12, R18, R16 ;  /* 0x000000120c0c722b */ /* 0x000fd40000000010 */
[----:B------:R-:W-:Y:S05]  /*0620*/  @P0 BRA `(.L_x_22) ;  /* 0x0000000000680947 */ /* 0x000fea0003800000 */
[----:B------:R-:W-:Y:S02]  /*0630*/  IMAD.MOV.U32 R14, RZ, RZ, 0x40200000 ;  /* 0x40200000ff0e7424 */ /* 0x000fe400078e00ff */
[----:B------:R-:W-:-:S03]  /*0640*/  IMAD.MOV.U32 R16, RZ, RZ, RZ ;  /* 0x000000ffff107224 */ /* 0x000fc600078e00ff */
[----:B------:R-:W-:-:S04]  /*0650*/  VIADDMNMX R11, R11, -R14, 0xb9600000, !PT ;  /* 0xb96000000b0b7446 */ /* 0x000fc8000780090e */
[----:B------:R-:W-:-:S04]  /*0660*/  VIMNMX R14, PT, PT, R11, 0x46a00000, PT ;  /* 0x46a000000b0e7848 */ /* 0x000fc80003fe0100 */
[----:B------:R-:W-:-:S05]  /*0670*/  IADD3 R11, PT, PT, -R15, R14, RZ ;  /* 0x0000000e0f0b7210 */ /* 0x000fca0007ffe1ff */
[----:B------:R-:W-:-:S06]  /*0680*/  VIADD R17, R11, 0x7fe00000 ;  /* 0x7fe000000b117836 */ /* 0x000fcc0000000000 */
[----:B------:R-:W-:-:S10]  /*0690*/  DMUL R14, R12, R16 ;  /* 0x000000100c0e7228 */ /* 0x000fd40000000000 */
[----:B------:R-:W-:-:S13]  /*06a0*/  FSETP.GTU.AND P0, PT, |R15|, 1.469367938527859385e-39, PT ;  /* 0x001000000f00780b */ /* 0x000fda0003f0c200 */
[----:B------:R-:W-:Y:S05]  /*06b0*/  @P0 BRA `(.L_x_23) ;  /* 0x0000000000880947 */ /* 0x000fea0003800000 */
[----:B------:R-:W-:Y:S01]  /*06c0*/  DFMA R2, R12, -R2, R8 ;  /* 0x800000020c02722b */ /* 0x000fe20000000008 */
[----:B------:R-:W-:-:S09]  /*06d0*/  IMAD.MOV.U32 R16, RZ, RZ, RZ ;  /* 0x000000ffff107224 */ /* 0x000fd200078e00ff */
[C---:B------:R-:W-:Y:S02]  /*06e0*/  FSETP.NEU.AND P0, PT, R3.reuse, RZ, PT ;  /* 0x000000ff0300720b */ /* 0x040fe40003f0d000 */
[----:B------:R-:W-:-:S04]  /*06f0*/  LOP3.LUT R2, R3, 0xc0240000, RZ, 0x3c, !PT ;  /* 0xc024000003027812 */ /* 0x000fc800078e3cff */
[----:B------:R-:W-:-:S04]  /*0700*/  LOP3.LUT R9, R2, 0x80000000, RZ, 0xc0, !PT ;  /* 0x8000000002097812 */ /* 0x000fc800078ec0ff */
[----:B------:R-:W-:-:S03]  /*0710*/  LOP3.LUT R17, R9, R17, RZ, 0xfc, !PT ;  /* 0x0000001109117212 */ /* 0x000fc600078efcff */
[----:B------:R-:W-:Y:S05]  /*0720*/  @!P0 BRA `(.L_x_23) ;  /* 0x00000000006c8947 */ /* 0x000fea0003800000 */
[----:B------:R-:W-:Y:S02]  /*0730*/  IMAD.MOV R3, RZ, RZ, -R11 ;  /* 0x000000ffff037224 */ /* 0x000fe400078e0a0b */
[----:B------:R-:W-:-:S06]  /*0740*/  IMAD.MOV.U32 R2, RZ, RZ, RZ ;  /* 0x000000ffff027224 */ /* 0x000fcc00078e00ff */
[----:B------:R-:W-:Y:S02]  /*0750*/  DFMA R2, R14, -R2, R12 ;  /* 0x800000020e02722b */ /* 0x000fe4000000000c */
[----:B------:R-:W-:-:S04]  /*0760*/  DMUL.RP R12, R12, R16 ;  /* 0x000000100c0c7228 */ /* 0x000fc80000008000 */
[----:B------:R-:W-:-:S04]  /*0770*/  IADD3 R2, PT, PT, -R11, -0x43300000, RZ ;  /* 0xbcd000000b027810 */ /* 0x000fc80007ffe1ff */
[----:B------:R-:W-:Y:S02]  /*0780*/  FSETP.NEU.AND P0, PT, |R3|, R2, PT ;  /* 0x000000020300720b */ /* 0x000fe40003f0d200 */
[----:B------:R-:W-:Y:S02]  /*0790*/  LOP3.LUT R9, R13, R9, RZ, 0x3c, !PT ;  /* 0x000000090d097212 */ /* 0x000fe400078e3cff */
[----:B------:R-:W-:Y:S02]  /*07a0*/  FSEL R14, R12, R14, !P0 ;  /* 0x0000000e0c0e7208 */ /* 0x000fe40004000000 */
[----:B------:R-:W-:Y:S01]  /*07b0*/  FSEL R15, R9, R15, !P0 ;  /* 0x0000000f090f7208 */ /* 0x000fe20004000000 */
[----:B------:R-:W-:Y:S06]  /*07c0*/  BRA `(.L_x_23) ;  /* 0x0000000000447947 */ /* 0x000fec0003800000 */
.L_x_22:
[----:B------:R-:W-:-:S14]  /*07d0*/  DSETP.NAN.AND P0, PT, R6, R6, PT ;  /* 0x000000060600722a */ /* 0x000fdc0003f08000 */
[----:B------:R-:W-:Y:S05]  /*07e0*/  @P0 BRA `(.L_x_24) ;  /* 0x0000000000340947 */ /* 0x000fea0003800000 */
[----:B------:R-:W-:Y:S01]  /*07f0*/  ISETP.NE.AND P0, PT, R20, R21, PT ;  /* 0x000000151400720c */ /* 0x000fe20003f05270 */
[----:B------:R-:W-:Y:S02]  /*0800*/  IMAD.MOV.U32 R14, RZ, RZ, 0x0 ;  /* 0x00000000ff0e7424 */ /* 0x000fe400078e00ff */
[----:B------:R-:W-:-:S10]  /*0810*/  IMAD.MOV.U32 R15, RZ, RZ, -0x80000 ;  /* 0xfff80000ff0f7424 */ /* 0x000fd400078e00ff */
[----:B------:R-:W-:Y:S05]  /*0820*/  @!P0 BRA `(.L_x_23) ;  /* 0x00000000002c8947 */ /* 0x000fea0003800000 */
[----:B------:R-:W-:Y:S02]  /*0830*/  ISETP.NE.AND P0, PT, R20, 0x7ff00000, PT ;  /* 0x7ff000001400780c */ /* 0x000fe40003f05270 */
[----:B------:R-:W-:Y:S02]  /*0840*/  LOP3.LUT R2, R7, 0xc0240000, RZ, 0x3c, !PT ;  /* 0xc024000007027812 */ /* 0x000fe400078e3cff */
[----:B------:R-:W-:Y:S02]  /*0850*/  ISETP.EQ.OR P0, PT, R21, RZ, !P0 ;  /* 0x000000ff1500720c */ /* 0x000fe40004702670 */
[----:B------:R-:W-:-:S11]  /*0860*/  LOP3.LUT R15, R2, 0x80000000, RZ, 0xc0, !PT ;  /* 0x80000000020f7812 */ /* 0x000fd600078ec0ff */
[----:B------:R-:W-:Y:S02]  /*0870*/  @P0 LOP3.LUT R2, R15, 0x7ff00000, RZ, 0xfc, !PT ;  /* 0x7ff000000f020812 */ /* 0x000fe400078efcff */
[----:B------:R-:W-:Y:S01]  /*0880*/  @!P0 MOV R14, RZ ;  /* 0x000000ff000e8202 */ /* 0x000fe20000000f00 */
[----:B------:R-:W-:Y:S02]  /*0890*/  @P0 IMAD.MOV.U32 R14, RZ, RZ, RZ ;  /* 0x000000ffff0e0224 */ /* 0x000fe400078e00ff */
[----:B------:R-:W-:Y:S01]  /*08a0*/  @P0 IMAD.MOV.U32 R15, RZ, RZ, R2 ;  /* 0x000000ffff0f0224 */ /* 0x000fe200078e0002 */
[----:B------:R-:W-:Y:S06]  /*08b0*/  BRA `(.L_x_23) ;  /* 0x0000000000087947 */ /* 0x000fec0003800000 */
.L_x_24:
[----:B------:R-:W-:Y:S01]  /*08c0*/  LOP3.LUT R15, R7, 0x80000, RZ, 0xfc, !PT ;  /* 0x00080000070f7812 */ /* 0x000fe200078efcff */
[----:B------:R-:W-:-:S07]  /*08d0*/  IMAD.MOV.U32 R14, RZ, RZ, R6 ;  /* 0x000000ffff0e7224 */ /* 0x000fce00078e0006 */
.L_x_23:
[----:B------:R-:W-:Y:S05]  /*08e0*/  BSYNC.RECONVERGENT B1 ;  /* 0x0000000000017941 */ /* 0x000fea0003800200 */
.L_x_21:
[----:B------:R-:W-:Y:S02]  /*08f0*/  IMAD.MOV.U32 R11, RZ, RZ, 0x0 ;  /* 0x00000000ff0b7424 */ /* 0x000fe400078e00ff */
[----:B------:R-:W-:Y:S02]  /*0900*/  IMAD.MOV.U32 R2, RZ, RZ, R14 ;  /* 0x000000ffff027224 */ /* 0x000fe400078e000e */
[----:B------:R-:W-:Y:S01]  /*0910*/  IMAD.MOV.U32 R3, RZ, RZ, R15 ;  /* 0x000000ffff037224 */ /* 0x000fe200078e000f */
[----:B------:R-:W-:Y:S06]  /*0920*/  RET.REL.NODEC R10 `(_Z27simulateSynapsesFixparaGabaPfPiS0_PbS_S_if) ;  /* 0xfffffff40ab47950 */ /* 0x000fec0003c3ffff */
.L_x_25:
        /* <DEDUP_REMOVED lines=13> */
.L_x_42:


//--------------------- .text._Z27simulateSynapsesFixparaAmpaPfPiS0_PbS_S_if --------------------------
	.section	.text._Z27simulateSynapsesFixparaAmpaPfPiS0_PbS_S_if,"ax",@progbits
	.align	128
        .global         _Z27simulateSynapsesFixparaAmpaPfPiS0_PbS_S_if
        .type           _Z27simulateSynapsesFixparaAmpaPfPiS0_PbS_S_if,@function
        .size           _Z27simulateSynapsesFixparaAmpaPfPiS0_PbS_S_if,(.L_x_43 - _Z27simulateSynapsesFixparaAmpaPfPiS0_PbS_S_if)
        .other          _Z27simulateSynapsesFixparaAmpaPfPiS0_PbS_S_if,@"STO_CUDA_ENTRY STV_DEFAULT"
_Z27simulateSynapsesFixparaAmpaPfPiS0_PbS_S_if:
.text._Z27simulateSynapsesFixparaAmpaPfPiS0_PbS_S_if:
        /* <DEDUP_REMOVED lines=36> */
[----:B------:R-:W-:-:S05]  /*0240*/  FFMA R8, RZ, -2.3125, R3 ;  /* 0xc0140000ff087823 */ /* 0x000fca0000000003 */
[----:B------:R-:W-:-:S13]  /*0250*/  FSETP.GT.AND P0, PT, |R8|, 1.469367938527859385e-39, PT ;  /* 0x001000000800780b */ /* 0x000fda0003f04200 */
[----:B------:R-:W-:Y:S05]  /*0260*/  @P0 BRA P1, `(.L_x_27) ;  /* 0x0000000000080947 */ /* 0x000fea0000800000 */
[----:B------:R-:W-:-:S07]  /*0270*/  MOV R10, 0x290 ;  /* 0x00000290000a7802 */ /* 0x000fce0000000f00 */
[----:B------:R-:W-:Y:S05]  /*0280*/  CALL.REL.NOINC `($__internal_1_$__cuda_sm20_div_rn_f64_full) ;  /* 0x0000000000687944 */ /* 0x000fea0003c00000 */
.L_x_27:
[----:B------:R-:W-:Y:S05]  /*0290*/  BSYNC.RECONVERGENT B0 ;  /* 0x0000000000007941 */ /* 0x000fea0003800200 */
.L_x_26:
        /* <DEDUP_REMOVED lines=20> */
[----:B0-----:R-:W-:-:S08]  /*03e0*/  DADD R8, RZ, -R8 ;  /* 0x00000000ff087229 */ /* 0x001fd00000000808 */
[----:B------:R-:W-:-:S10]  /*03f0*/  DMUL R6, R6, R8 ;  /* 0x0000000806067228 */ /* 0x000fd40000000000 */
[----:B------:R-:W0:Y:S02]  /*0400*/  F2F.F32.F64 R7, R6 ;  /* 0x0000000600077310 */ /* 0x000e240000301000 */
[----:B0-----:R-:W-:Y:S01]  /*0410*/  REDG.E.ADD.F32.FTZ.RN.STRONG.GPU desc[UR4][R4.64], R7 ;  /* 0x00000007040079a6 */ /* 0x001fe2000c12f304 */
[----:B------:R-:W-:Y:S05]  /*0420*/  EXIT ;  /* 0x000000000000794d */ /* 0x000fea0003800000 */
        .weak           $__internal_1_$__cuda_sm20_div_rn_f64_full
        .type           $__internal_1_$__cuda_sm20_div_rn_f64_full,@function
        .size           $__internal_1_$__cuda_sm20_div_rn_f64_full,(.L_x_43 - $__internal_1_$__cuda_sm20_div_rn_f64_full)
$__internal_1_$__cuda_sm20_div_rn_f64_full:
        /* <DEDUP_REMOVED lines=58> */
.L_x_29:
        /* <DEDUP_REMOVED lines=15> */
.L_x_31:
[----:B------:R-:W-:Y:S01]  /*08c0*/  LOP3.LUT R15, R7, 0x80000, RZ, 0xfc, !PT ;  /* 0x00080000070f7812 */ /* 0x000fe200078efcff */
[----:B------:R-:W-:-:S07]  /*08d0*/  IMAD.MOV.U32 R14, RZ, RZ, R6 ;  /* 0x000000ffff0e7224 */ /* 0x000fce00078e0006 */
.L_x_30:
[----:B------:R-:W-:Y:S05]  /*08e0*/  BSYNC.RECONVERGENT B1 ;  /* 0x0000000000017941 */ /* 0x000fea0003800200 */
.L_x_28:
[----:B------:R-:W-:Y:S02]  /*08f0*/  IMAD.MOV.U32 R11, RZ, RZ, 0x0 ;  /* 0x00000000ff0b7424 */ /* 0x000fe400078e00ff */
[----:B------:R-:W-:Y:S02]  /*0900*/  IMAD.MOV.U32 R2, RZ, RZ, R14 ;  /* 0x000000ffff027224 */ /* 0x000fe400078e000e */
[----:B------:R-:W-:Y:S01]  /*0910*/  IMAD.MOV.U32 R3, RZ, RZ, R15 ;  /* 0x000000ffff037224 */ /* 0x000fe200078e000f */
[----:B------:R-:W-:Y:S06]  /*0920*/  RET.REL.NODEC R10 `(_Z27simulateSynapsesFixparaAmpaPfPiS0_PbS_S_if) ;  /* 0xfffffff40ab47950 */ /* 0x000fec0003c3ffff */
.L_x_32:
        /* <DEDUP_REMOVED lines=13> */
.L_x_43:


//--------------------- .text._Z22simulateNeuronsFixparaPfPbS_S_iifS_Pii --------------------------
	.section	.text._Z22simulateNeuronsFixparaPfPbS_S_iifS_Pii,"ax",@progbits
	.align	128
        .global         _Z22simulateNeuronsFixparaPfPbS_S_iifS_Pii
        .type           _Z22simulateNeuronsFixparaPfPbS_S_iifS_Pii,@function
        .size           _Z22simulateNeuronsFixparaPfPbS_S_iifS_Pii,(.L_x_44 - _Z22simulateNeuronsFixparaPfPbS_S_iifS_Pii)
        .other          _Z22simulateNeuronsFixparaPfPbS_S_iifS_Pii,@"STO_CUDA_ENTRY STV_DEFAULT"
_Z22simulateNeuronsFixparaPfPbS_S_iifS_Pii:
.text._Z22simulateNeuronsFixparaPfPbS_S_iifS_Pii:
        /* <DEDUP_REMOVED lines=10> */
[----:B------:R-:W2:Y:S06]  /*00a0*/  LDCU UR6, c[0x0][0x3a4] ;  /* 0x00007480ff0677ac */ /* 0x000eac0008000800 */
[----:B------:R-:W3:Y:S01]  /*00b0*/  LDC.64 R12, c[0x0][0x390] ;  /* 0x0000e400ff0c7b82 */ /* 0x000ee20000000a00 */
[----:B------:R-:W4:Y:S01]  /*00c0*/  LDCU.64 UR8, c[0x0][0x388] ;  /* 0x00007100ff0877ac */ /* 0x000f220008000a00 */
[----:B0-----:R-:W-:-:S05]  /*00d0*/  IMAD.WIDE R16, R2, 0x4, R16 ;  /* 0x0000000402107825 */ /* 0x001fca00078e0210 */
[----:B-1----:R-:W5:Y:S01]  /*00e0*/  LDG.E R3, desc[UR4][R16.64] ;  /* 0x0000000410037981 */ /* 0x002f62000c1e1900 */
[----:B--2---:R-:W-:Y:S02]  /*00f0*/  I2FP.F32.S32 R0, UR6 ;  /* 0x0000000600007c45 */ /* 0x004fe40008201400 */
[C---:B----4-:R-:W-:Y:S01]  /*0100*/  IADD3 R14, P0, PT, R2.reuse, UR8, RZ ;  /* 0x00000008020e7c10 */ /* 0x050fe2000ff1e0ff */
[----:B---3--:R-:W-:-:S03]  /*0110*/  IMAD.WIDE R12, R2, 0x4, R12 ;  /* 0x00000004020c7825 */ /* 0x008fc600078e020c */
[----:B------:R-:W-:Y:S01]  /*0120*/  LEA.HI.X.SX32 R15, R2, UR9, 0x1, P0 ;  /* 0x00000009020f7c11 */ /* 0x000fe200080f0eff */
[----:B-----5:R-:W-:-:S05]  /*0130*/  FADD R3, R0, R3 ;  /* 0x0000000300037221 */ /* 0x020fca0000000000 */
[----:B------:R0:W-:Y:S04]  /*0140*/  STG.E desc[UR4][R16.64], R3 ;  /* 0x0000000310007986 */ /* 0x0001e8000c101904 */
[----:B------:R0:W-:Y:S04]  /*0150*/  STG.E.U8 desc[UR4][R14.64], RZ ;  /* 0x000000ff0e007986 */ /* 0x0001e8000c101104 */
[----:B------:R-:W2:Y:S01]  /*0160*/  LDG.E R0, desc[UR4][R12.64] ;  /* 0x000000040c007981 */ /* 0x000ea2000c1e1900 */
[----:B------:R-:W-:Y:S01]  /*0170*/  BSSY.RECONVERGENT B0, `(.L_x_33) ;  /* 0x0000034000007945 */ /* 0x000fe20003800200 */
[----:B--2---:R-:W-:-:S13]  /*0180*/  FSETP.GT.AND P0, PT, R0, RZ, PT ;  /* 0x000000ff0000720b */ /* 0x004fda0003f04000 */
[----:B------:R-:W1:Y:S01]  /*0190*/  @P0 LDC R7, c[0x0][0x3a8] ;  /* 0x0000ea00ff070b82 */ /* 0x000e620000000800 */
[----:B------:R-:W-:-:S07]  /*01a0*/  @P0 IMAD.MOV.U32 R9, RZ, RZ, -0x3d900000 ;  /* 0xc2700000ff090424 */ /* 0x000fce00078e00ff */
[----:B------:R-:W2:Y:S01]  /*01b0*/  @P0 LDC.64 R4, c[0x0][0x398] ;  /* 0x0000e600ff040b82 */ /* 0x000ea20000000a00 */
[----:B-1----:R-:W-:-:S05]  /*01c0*/  @P0 FADD R7, R0, -R7 ;  /* 0x8000000700070221 */ /* 0x002fca0000000000 */
[----:B------:R0:W-:Y:S01]  /*01d0*/  @P0 STG.E desc[UR4][R12.64], R7 ;  /* 0x000000070c000986 */ /* 0x0001e2000c101904 */
[----:B--2---:R-:W-:-:S05]  /*01e0*/  @P0 IMAD.WIDE R4, R2, 0x4, R4 ;  /* 0x0000000402040825 */ /* 0x004fca00078e0204 */
[----:B------:R0:W-:Y:S01]  /*01f0*/  @P0 STG.E desc[UR4][R4.64], R9 ;  /* 0x0000000904000986 */ /* 0x0001e2000c101904 */
[----:B------:R-:W-:Y:S05]  /*0200*/  @P0 BRA `(.L_x_34) ;  /* 0x0000000000a80947 */ /* 0x000fea0003800000 */
[----:B------:R-:W1:Y:S01]  /*0210*/  LDC.64 R10, c[0x0][0x398] ;  /* 0x0000e600ff0a7b82 */ /* 0x000e620000000a00 */
[----:B------:R-:W2:Y:S01]  /*0220*/  LDG.E R0, desc[UR4][R16.64] ;  /* 0x0000000410007981 */ /* 0x000ea2000c1e1900 */
[----:B0-----:R-:W0:Y:S01]  /*0230*/  MUFU.RCP64H R7, 20 ;  /* 0x4034000000077908 */ /* 0x001e220000001800 */
[----:B------:R-:W-:Y:S01]  /*0240*/  IMAD.MOV.U32 R4, RZ, RZ, 0x0 ;  /* 0x00000000ff047424 */ /* 0x000fe200078e00ff */
[----:B------:R-:W3:Y:S01]  /*0250*/  LDCU UR6, c[0x0][0x3a8] ;  /* 0x00007500ff0677ac */ /* 0x000ee20008000800 */
[----:B-1----:R-:W-:-:S05]  /*0260*/  IMAD.WIDE R10, R2, 0x4, R10 ;  /* 0x00000004020a7825 */ /* 0x002fca00078e020a */
[----:B------:R-:W4:Y:S01]  /*0270*/  LDG.E R3, desc[UR4][R10.64] ;  /* 0x000000040a037981 */ /* 0x000f22000c1e1900 */
[----:B------:R-:W-:Y:S02]  /*0280*/  IMAD.MOV.U32 R5, RZ, RZ, 0x40340000 ;  /* 0x40340000ff057424 */ /* 0x000fe400078e00ff */
[----:B------:R-:W-:-:S06]  /*0290*/  IMAD.MOV.U32 R6, RZ, RZ, 0x1 ;  /* 0x00000001ff067424 */ /* 0x000fcc00078e00ff */
[----:B0-----:R-:W-:-:S08]  /*02a0*/  DFMA R8, R6, -R4, 1 ;  /* 0x3ff000000608742b */ /* 0x001fd00000000804 */
[----:B------:R-:W-:-:S08]  /*02b0*/  DFMA R8, R8, R8, R8 ;  /* 0x000000080808722b */ /* 0x000fd00000000008 */
[----:B------:R-:W-:-:S08]  /*02c0*/  DFMA R8, R6, R8, R6 ;  /* 0x000000080608722b */ /* 0x000fd00000000006 */
[----:B------:R-:W-:-:S08]  /*02d0*/  DFMA R4, R8, -R4, 1 ;  /* 0x3ff000000804742b */ /* 0x000fd00000000804 */
[----:B------:R-:W-:Y:S01]  /*02e0*/  DFMA R4, R8, R4, R8 ;  /* 0x000000040804722b */ /* 0x000fe20000000008 */
[----:B------:R-:W-:Y:S01]  /*02f0*/  BSSY.RECONVERGENT B1, `(.L_x_35) ;  /* 0x0000010000017945 */ /* 0x000fe20003800200 */
[----:B--2---:R-:W-:-:S04]  /*0300*/  FADD R0, R0, -60 ;  /* 0xc270000000007421 */ /* 0x004fc80000000000 */
[----:B----4-:R-:W-:-:S04]  /*0310*/  FADD R0, R0, -R3 ;  /* 0x8000000300007221 */ /* 0x010fc80000000000 */
[----:B---3--:R-:W-:-:S04]  /*0320*/  FMUL R0, R0, UR6 ;  /* 0x0000000600007c20 */ /* 0x008fc80008400000 */
[----:B------:R-:W0:Y:S02]  /*0330*/  F2F.F64.F32 R6, R0 ;  /* 0x0000000000067310 */ /* 0x000e240000201800 */
[----:B0-----:R-:W-:-:S08]  /*0340*/  DMUL R8, R6, R4 ;  /* 0x0000000406087228 */ /* 0x001fd00000000000 */
[----:B------:R-:W-:-:S08]  /*0350*/  DFMA R18, R8, -20, R6 ;  /* 0xc03400000812782b */ /* 0x000fd00000000006 */
[----:B------:R-:W-:Y:S01]  /*0360*/  DFMA R4, R4, R18, R8 ;  /* 0x000000120404722b */ /* 0x000fe20000000008 */
[----:B------:R-:W-:-:S09]  /*0370*/  FSETP.GEU.AND P1, PT, |R7|, 6.5827683646048100446e-37, PT ;  /* 0x036000000700780b */ /* 0x000fd20003f2e200 */
[----:B------:R-:W-:-:S05]  /*0380*/  FFMA R8, RZ, 2.8125, R5 ;  /* 0x40340000ff087823 */ /* 0x000fca0000000005 */
[----:B------:R-:W-:-:S13]  /*0390*/  FSETP.GT.AND P0, PT, |R8|, 1.469367938527859385e-39, PT ;  /* 0x001000000800780b */ /* 0x000fda0003f04200 */
[----:B------:R-:W-:Y:S05]  /*03a0*/  @P0 BRA P1, `(.L_x_36) ;  /* 0x0000000000100947 */ /* 0x000fea0000800000 */
[----:B------:R-:W-:-:S07]  /*03b0*/  MOV R0, 0x3d0 ;  /* 0x000003d000007802 */ /* 0x000fce0000000f00 */
[----:B------:R-:W-:Y:S05]  /*03c0*/  CALL.REL.NOINC `($__internal_2_$__cuda_sm20_div_rn_f64_full) ;  /* 0x0000000000807944 */ /* 0x000fea0003c00000 */
[----:B------:R-:W-:Y:S01]  /*03d0*/  IMAD.MOV.U32 R4, RZ, RZ, R6 ;  /* 0x000000ffff047224 */ /* 0x000fe200078e0006 */
[----:B------:R-:W-:-:S07]  /*03e0*/  MOV R5, R7 ;  /* 0x0000000700057202 */ /* 0x000fce0000000f00 */
.L_x_36:
[----:B------:R-:W-:Y:S05]  /*03f0*/  BSYNC.RECONVERGENT B1 ;  /* 0x0000000000017941 */ /* 0x000fea0003800200 */
.L_x_35:
[----:B------:R-:W0:Y:S01]  /*0400*/  F2F.F64.F32 R6, R3 ;  /* 0x0000000300067310 */ /* 0x000e220000201800 */
[----:B------:R-:W-:Y:S01]  /*0410*/  IMAD.MOV.U32 R0, RZ, RZ, 0x1 ;  /* 0x00000001ff007424 */ /* 0x000fe200078e00ff */
[----:B0-----:R-:W-:-:S10]  /*0420*/  DADD R6, R6, R4 ;  /* 0x0000000006067229 */ /* 0x001fd40000000004 */
[----:B------:R-:W0:Y:S02]  /*0430*/  F2F.F32.F64 R7, R6 ;  /* 0x0000000600077310 */ /* 0x000e240000301000 */
[----:B0-----:R-:W-:Y:S01]  /*0440*/  FSETP.GE.AND P0, PT, R7, -50, PT ;  /* 0xc24800000700780b */ /* 0x001fe20003f06000 */
[----:B------:R1:W-:-:S12]  /*0450*/  STG.E desc[UR4][R10.64], R7 ;  /* 0x000000070a007986 */ /* 0x0003d8000c101904 */
[----:B------:R-:W-:Y:S01]  /*0460*/  @P0 IMAD.MOV.U32 R9, RZ, RZ, -0x3d900000 ;  /* 0xc2700000ff090424 */ /* 0x000fe200078e00ff */
[----:B------:R1:W-:Y:S01]  /*0470*/  @P0 STG.E.U8 desc[UR4][R14.64], R0 ;  /* 0x000000000e000986 */ /* 0x0003e2000c101104 */
[----:B------:R-:W-:-:S03]  /*0480*/  @P0 IMAD.MOV.U32 R5, RZ, RZ, 0x40a00000 ;  /* 0x40a00000ff050424 */ /* 0x000fc600078e00ff */
[----:B------:R1:W-:Y:S04]  /*0490*/  @P0 STG.E desc[UR4][R10.64], R9 ;  /* 0x000000090a000986 */ /* 0x0003e8000c101904 */
[----:B------:R1:W-:Y:S02]  /*04a0*/  @P0 STG.E desc[UR4][R12.64], R5 ;  /* 0x000000050c000986 */ /* 0x0003e4000c101904 */
.L_x_34:
[----:B------:R-:W-:Y:S05]  /*04b0*/  BSYNC.RECONVERGENT B0 ;  /* 0x0000000000007941 */ /* 0x000fea0003800200 */
.L_x_33:
[----:B------:R2:W-:Y:S04]  /*04c0*/  STG.E desc[UR4][R16.64], RZ ;  /* 0x000000ff10007986 */ /* 0x0005e8000c101904 */
[----:B01----:R-:W3:Y:S02]  /*04d0*/  LDG.E.U8 R14, desc[UR4][R14.64] ;  /* 0x000000040e0e7981 */ /* 0x003ee4000c1e1100 */
[----:B---3--:R-:W-:-:S13]  /*04e0*/  ISETP.NE.AND P0, PT, R14, RZ, PT ;  /* 0x000000ff0e00720c */ /* 0x008fda0003f05270 */
[----:B--2---:R-:W-:Y:S05]  /*04f0*/  @!P0 EXIT ;  /* 0x000000000000894d */ /* 0x004fea0003800000 */
[----:B------:R-:W0:Y:S01]  /*0500*/  LDC.64 R4, c[0x0][0x3b8] ;  /* 0x0000ee00ff047b82 */ /* 0x000e220000000a00 */
[----:B------:R-:W-:Y:S01]  /*0510*/  IMAD.MOV.U32 R11, RZ, RZ, 0x1 ;  /* 0x00000001ff0b7424 */ /* 0x000fe200078e00ff */
[----:B------:R-:W1:Y:S01]  /*0520*/  LDCU UR6, c[0x0][0x3c0] ;  /* 0x00007800ff0677ac */ /* 0x000e620008000800 */
[----:B------:R-:W2:Y:S05]  /*0530*/  LDCU UR7, c[0x0][0x3a8] ;  /* 0x00007500ff0777ac */ /* 0x000eaa0008000800 */
[----:B------:R-:W3:Y:S01]  /*0540*/  LDC.64 R6, c[0x0][0x3b0] ;  /* 0x0000ec00ff067b82 */ /* 0x000ee20000000a00 */
[----:B0-----:R-:W-:-:S06]  /*0550*/  IMAD.WIDE R4, R2, 0x4, R4 ;  /* 0x0000000402047825 */ /* 0x001fcc00078e0204 */
[----:B------:R-:W4:Y:S01]  /*0560*/  ATOMG.E.ADD.STRONG.GPU PT, R5, desc[UR4][R4.64], R11 ;  /* 0x8000000b040579a8 */ /* 0x000f2200081ef104 */
[----:B-1----:R-:W-:-:S05]  /*0570*/  I2FP.F32.S32 R0, UR6 ;  /* 0x0000000600007c45 */ /* 0x002fca0008201400 */
[----:B--2---:R-:W-:Y:S01]  /*0580*/  FMUL R9, R0, UR7 ;  /* 0x0000000700097c20 */ /* 0x004fe20008400000 */
[----:B----4-:R-:W-:-:S04]  /*0590*/  IMAD R3, R2, 0x2710, R5 ;  /* 0x0000271002037824 */ /* 0x010fc800078e0205 */
[----:B---3--:R-:W-:-:S05]  /*05a0*/  IMAD.WIDE R2, R3, 0x4, R6 ;  /* 0x0000000403027825 */ /* 0x008fca00078e0206 */
[----:B------:R-:W-:Y:S01]  /*05b0*/  STG.E desc[UR4][R2.64], R9 ;  /* 0x0000000902007986 */ /* 0x000fe2000c101904 */
[----:B------:R-:W-:Y:S05]  /*05c0*/  EXIT ;  /* 0x000000000000794d */ /* 0x000fea0003800000 */
        .weak           $__internal_2_$__cuda_sm20_div_rn_f64_full
        .type           $__internal_2_$__cuda_sm20_div_rn_f64_full,@function
        .size           $__internal_2_$__cuda_sm20_div_rn_f64_full,(.L_x_44 - $__internal_2_$__cuda_sm20_div_rn_f64_full)
$__internal_2_$__cuda_sm20_div_rn_f64_full:
[----:B------:R-:W-:Y:S01]  /*05d0*/  IMAD.MOV.U32 R9, RZ, RZ, 0x3ff40000 ;  /* 0x3ff40000ff097424 */ /* 0x000fe200078e00ff */
[----:B------:R-:W-:Y:S01]  /*05e0*/  MOV R8, 0x0 ;  /* 0x0000000000087802 */ /* 0x000fe20000000f00 */
[----:B------:R-:W-:Y:S01]  /*05f0*/  IMAD.MOV.U32 R20, RZ, RZ, 0x1 ;  /* 0x00000001ff147424 */ /* 0x000fe200078e00ff */
[----:B------:R-:W-:Y:S01]  /*0600*/  FSETP.GEU.AND P1, PT, |R7|, 1.469367938527859385e-39, PT ;  /* 0x001000000700780b */ /* 0x000fe20003f2e200 */
[----:B------:R-:W0:Y:S01]  /*0610*/  MUFU.RCP64H R21, R9 ;  /* 0x0000000900157308 */ /* 0x000e220000001800 */
[----:B------:R-:W-:Y:S03]  /*0620*/  BSSY.RECONVERGENT B2, `(.L_x_37) ;  /* 0x0000046000027945 */ /* 0x000fe60003800200 */
[----:B0-----:R-:W-:-:S08]  /*0630*/  DFMA R4, R20, -R8, 1 ;  /* 0x3ff000001404742b */ /* 0x001fd00000000808 */
[----:B------:R-:W-:Y:S01]  /*0640*/  DFMA R18, R4, R4, R4 ;  /* 0x000000040412722b */ /* 0x000fe20000000004 */
[----:B------:R-:W-:Y:S01]  /*0650*/  LOP3.LUT R4, R7, 0x7ff00000, RZ, 0xc0, !PT ;  /* 0x7ff0000007047812 */ /* 0x000fe200078ec0ff */
[----:B------:R-:W-:-:S03]  /*0660*/  IMAD.MOV.U32 R5, RZ, RZ, 0x1ca00000 ;  /* 0x1ca00000ff057424 */ /* 0x000fc600078e00ff */
[----:B------:R-:W-:Y:S01]  /*0670*/  ISETP.GE.U32.AND P0, PT, R4, 0x40300000, PT ;  /* 0x403000000400780c */ /* 0x000fe20003f06070 */
[----:B------:R-:W-:Y:S02]  /*0680*/  IMAD.MOV.U32 R26, RZ, RZ, R4 ;  /* 0x000000ffff1a7224 */ /* 0x000fe400078e0004 */
[----:B------:R-:W-:Y:S01]  /*0690*/  DFMA R20, R20, R18, R20 ;  /* 0x000000121414722b */ /* 0x000fe20000000014 */
[----:B------:R-:W-:Y:S01]  /*06a0*/  SEL R5, R5, 0x63400000, !P0 ;  /* 0x6340000005057807 */ /* 0x000fe20004000000 */
[----:B------:R-:W-:-:S03]  /*06b0*/  IMAD.MOV.U32 R18, RZ, RZ, R6 ;  /* 0x000000ffff127224 */ /* 0x000fc600078e0006 */
[----:B------:R-:W-:-:S03]  /*06c0*/  @!P1 LOP3.LUT R24, R5, 0x80000000, R7, 0xf8, !PT ;  /* 0x8000000005189812 */ /* 0x000fc600078ef807 */
[----:B------:R-:W-:Y:S01]  /*06d0*/  DFMA R22, R20, -R8, 1 ;  /* 0x3ff000001416742b */ /* 0x000fe20000000808 */
[----:B------:R-:W-:Y:S02]  /*06e0*/  LOP3.LUT R19, R5, 0x800fffff, R7, 0xf8, !PT ;  /* 0x800fffff05137812 */ /* 0x000fe400078ef807 */
[----:B------:R-:W-:Y:S02]  /*06f0*/  @!P1 LOP3.LUT R25, R24, 0x100000, RZ, 0xfc, !PT ;  /* 0x0010000018199812 */ /* 0x000fe400078efcff */
[----:B------:R-:W-:-:S03]  /*0700*/  @!P1 MOV R24, RZ ;  /* 0x000000ff00189202 */ /* 0x000fc60000000f00 */
[----:B------:R-:W-:-:S03]  /*0710*/  DFMA R20, R20, R22, R20 ;  /* 0x000000161414722b */ /* 0x000fc60000000014 */
[----:B------:R-:W-:-:S08]  /*0720*/  @!P1 DFMA R18, R18, 2, -R24 ;  /* 0x400000001212982b */ /* 0x000fd00000000818 */
[----:B------:R-:W-:Y:S02]  /*0730*/  DMUL R22, R20, R18 ;  /* 0x0000001214167228 */ /* 0x000fe40000000000 */
[----:B------:R-:W-:-:S06]  /*0740*/  @!P1 LOP3.LUT R26, R19, 0x7ff00000, RZ, 0xc0, !PT ;  /* 0x7ff00000131a9812 */ /* 0x000fcc00078ec0ff */
[----:B------:R-:W-:-:S08]  /*0750*/  DFMA R24, R22, -R8, R18 ;  /* 0x800000081618722b */ /* 0x000fd00000000012 */
[----:B------:R-:W-:Y:S01]  /*0760*/  DFMA R24, R20, R24, R22 ;  /* 0x000000181418722b */ /* 0x000fe20000000016 */
[----:B------:R-:W-:Y:S02]  /*0770*/  IMAD.MOV.U32 R21, RZ, RZ, 0x40300000 ;  /* 0x40300000ff157424 */ /* 0x000fe400078e00ff */
[----:B------:R-:W-:Y:S02]  /*0780*/  VIADD R20, R26, 0xffffffff ;  /* 0xffffffff1a147836 */ /* 0x000fe40000000000 */
[----:B------:R-:W-:-:S03]  /*0790*/  VIADD R22, R21, 0xffffffff ;  /* 0xffffffff15167836 */ /* 0x000fc60000000000 */
[----:B------:R-:W-:-:S04]  /*07a0*/  ISETP.GT.U32.AND P0, PT, R20, 0x7feffffe, PT ;  /* 0x7feffffe1400780c */ /* 0x000fc80003f04070 */
[----:B------:R-:W-:-:S13]  /*07b0*/  ISETP.GT.U32.OR P0, PT, R22, 0x7feffffe, P0 ;  /* 0x7feffffe1600780c */ /* 0x000fda0000704470 */
[----:B------:R-:W-:Y:S05]  /*07c0*/  @P0 BRA `(.L_x_38) ;  /* 0x0000000000680947 */ /* 0x000fea0003800000 */
[----:B------:R-:W-:Y:S01]  /*07d0*/  MOV R7, 0x40300000 ;  /* 0x4030000000077802 */ /* 0x000fe20000000f00 */
[----:B------:R-:W-:-:S03]  /*07e0*/  IMAD.MOV.U32 R6, RZ, RZ, RZ ;  /* 0x000000ffff067224 */ /* 0x000fc600078e00ff */
[----:B------:R-:W-:-:S04]  /*07f0*/  VIADDMNMX R4, R4, -R7, 0xb9600000, !PT ;  /* 0xb960000004047446 */ /* 0x000fc80007800907 */
[----:B------:R-:W-:-:S05]  /*0800*/  VIMNMX R4, PT, PT, R4, 0x46a00000, PT ;  /* 0x46a0000004047848 */ /* 0x000fca0003fe0100 */
[----:B------:R-:W-:-:S04]  /*0810*/  IMAD.IADD R20, R4, 0x1, -R5 ;  /* 0x0000000104147824 */ /* 0x000fc800078e0a05 */
        /* <DEDUP_REMOVED lines=11> */
[C---:B------:R-:W-:Y:S01]  /*08d0*/  IADD3 R9, PT, PT, -R20.reuse, RZ, RZ ;  /* 0x000000ff14097210 */ /* 0x040fe20007ffe1ff */
[----:B------:R-:W-:Y:S01]  /*08e0*/  IMAD.MOV.U32 R8, RZ, RZ, RZ ;  /* 0x000000ffff087224 */ /* 0x000fe200078e00ff */
[----:B------:R-:W-:Y:S01]  /*08f0*/  DMUL.RP R18, R24, R18 ;  /* 0x0000001218127228 */ /* 0x000fe20000008000 */
[----:B------:R-:W-:-:S04]  /*0900*/  IADD3 R7, PT, PT, -R20, -0x43300000, RZ ;  /* 0xbcd0000014077810 */ /* 0x000fc80007ffe1ff */
[----:B------:R-:W-:-:S10]  /*0910*/  DFMA R8, R4, -R8, R24 ;  /* 0x800000080408722b */ /* 0x000fd40000000018 */
[----:B------:R-:W-:Y:S02]  /*0920*/  FSETP.NEU.AND P0, PT, |R9|, R7, PT ;  /* 0x000000070900720b */ /* 0x000fe40003f0d200 */
[----:B------:R-:W-:Y:S02]  /*0930*/  LOP3.LUT R7, R19, R6, RZ, 0x3c, !PT ;  /* 0x0000000613077212 */ /* 0x000fe400078e3cff */
[----:B------:R-:W-:Y:S02]  /*0940*/  FSEL R4, R18, R4, !P0 ;  /* 0x0000000412047208 */ /* 0x000fe40004000000 */
[----:B------:R-:W-:Y:S01]  /*0950*/  FSEL R5, R7, R5, !P0 ;  /* 0x0000000507057208 */ /* 0x000fe20004000000 */
[----:B------:R-:W-:Y:S06]  /*0960*/  BRA `(.L_x_39) ;  /* 0x0000000000447947 */ /* 0x000fec0003800000 */
.L_x_38:
        /* <DEDUP_REMOVED lines=10> */
[----:B------:R-:W-:Y:S01]  /*0a10*/  @P0 LOP3.LUT R6, R5, 0x7ff00000, RZ, 0xfc, !PT ;  /* 0x7ff0000005060812 */ /* 0x000fe200078efcff */
[----:B------:R-:W-:Y:S01]  /*0a20*/  @!P0 IMAD.MOV.U32 R4, RZ, RZ, RZ ;  /* 0x000000ffff048224 */ /* 0x000fe200078e00ff */
[----:B------:R-:W-:-:S03]  /*0a30*/  @P0 MOV R4, RZ ;  /* 0x000000ff00040202 */ /* 0x000fc60000000f00 */
[----:B------:R-:W-:Y:S01]  /*0a40*/  @P0 IMAD.MOV.U32 R5, RZ, RZ, R6 ;  /* 0x000000ffff050224 */ /* 0x000fe200078e0006 */
[----:B------:R-:W-:Y:S06]  /*0a50*/  BRA `(.L_x_39) ;  /* 0x0000000000087947 */ /* 0x000fec0003800000 */
.L_x_40:
[----:B------:R-:W-:Y:S01]  /*0a60*/  LOP3.LUT R5, R7, 0x80000, RZ, 0xfc, !PT ;  /* 0x0008000007057812 */ /* 0x000fe200078efcff */
[----:B------:R-:W-:-:S07]  /*0a70*/  IMAD.MOV.U32 R4, RZ, RZ, R6 ;  /* 0x000000ffff047224 */ /* 0x000fce00078e0006 */
.L_x_39:
[----:B------:R-:W-:Y:S05]  /*0a80*/  BSYNC.RECONVERGENT B2 ;  /* 0x0000000000027941 */ /* 0x000fea0003800200 */
.L_x_37:
[----:B------:R-:W-:Y:S01]  /*0a90*/  IMAD.MOV.U32 R6, RZ, RZ, R4 ;  /* 0x000000ffff067224 */ /* 0x000fe200078e0004 */
[----:B------:R-:W-:Y:S01]  /*0aa0*/  MOV R7, R5 ;  /* 0x0000000500077202 */ /* 0x000fe20000000f00 */
[----:B------:R-:W-:Y:S02]  /*0ab0*/  IMAD.MOV.U32 R4, RZ, RZ, R0 ;  /* 0x000000ffff047224 */ /* 0x000fe400078e0000 */
[----:B------:R-:W-:-:S04]  /*0ac0*/  IMAD.MOV.U32 R5, RZ, RZ, 0x0 ;  /* 0x00000000ff057424 */ /* 0x000fc800078e00ff */
[----:B------:R-:W-:Y:S05]  /*0ad0*/  RET.REL.NODEC R4 `(_Z22simulateNeuronsFixparaPfPbS_S_iifS_Pii) ;  /* 0xfffffff404487950 */ /* 0x000fea0003c3ffff */
.L_x_41:
        /* <DEDUP_REMOVED lines=10> */
.L_x_44:


//--------------------- .nv.shared.reserved.0     --------------------------
	.section	.nv.shared.reserved.0,"aw",@nobits
	.weak		__nv_reservedSMEM_offset_0_alias
	.size		__nv_reservedSMEM_offset_0_alias, 0, 64
	.other		__nv_reservedSMEM_offset_0_alias,@"STO_CUDA_RESERVED_SHARED STV_DEFAULT"
__nv_reservedSMEM_offset_0_alias:
	.zero		0
	.zero		64


//--------------------- .nv.global                --------------------------
	.section	.nv.global,"aw",@nobits
.nv.global:
	.type		_ZN34_INTERNAL_277f010b_4_k_cu_d9c13c8b6thrust24THRUST_300001_SM_1000_NS3seqE,@object
	.size		_ZN34_INTERNAL_277f010b_4_k_cu_d9c13c8b6thrust24THRUST_300001_SM_1000_NS3seqE,(_ZN34_INTERNAL_277f010b_4_k_cu_d9c13c8b4cuda3std3__48in_placeE - _ZN34_INTERNAL_277f010b_4_k_cu_d9c13c8b6thrust24THRUST_300001_SM_1000_NS3seqE)
_ZN34_INTERNAL_277f010b_4_k_cu_d9c13c8b6thrust24THRUST_300001_SM_1000_NS3seqE:
	.zero		1
	.type		_ZN34_INTERNAL_277f010b_4_k_cu_d9c13c8b4cuda3std3__48in_placeE,@object
	.size		_ZN34_INTERNAL_277f010b_4_k_cu_d9c13c8b4cuda3std3__48in_placeE,(_ZN34_INTERNAL_277f010b_4_k_cu_d9c13c8b4cuda3std6ranges3__45__cpo4sizeE - _ZN34_INTERNAL_277f010b_4_k_cu_d9c13c8b4cuda3std3__48in_placeE)
_ZN34_INTERNAL_277f010b_4_k_cu_d9c13c8b4cuda3std3__48in_placeE:
	.zero		1
	.type		_ZN34_INTERNAL_277f010b_4_k_cu_d9c13c8b4cuda3std6ranges3__45__cpo4sizeE,@object
	.size		_ZN34_INTERNAL_277f010b_4_k_cu_d9c13c8b4cuda3std6ranges3__45__cpo4sizeE,(_ZN34_INTERNAL_277f010b_4_k_cu_d9c13c8b6thrust24THRUST_300001_SM_1000_NS12placeholders2_3E - _ZN34_INTERNAL_277f010b_4_k_cu_d9c13c8b4cuda3std6ranges3__45__cpo4sizeE)
_ZN34_INTERNAL_277f010b_4_k_cu_d9c13c8b4cuda3std6ranges3__45__cpo4sizeE:
	.zero		1
	.type		_ZN34_INTERNAL_277f010b_4_k_cu_d9c13c8b6thrust24THRUST_300001_SM_1000_NS12placeholders2_3E,@object
	.size		_ZN34_INTERNAL_277f010b_4_k_cu_d9c13c8b6thrust24THRUST_300001_SM_1000_NS12placeholders2_3E,(_ZN34_INTERNAL_277f010b_4_k_cu_d9c13c8b4cuda3std3__45__cpo6cbeginE - _ZN34_INTERNAL_277f010b_4_k_cu_d9c13c8b6thrust24THRUST_300001_SM_1000_NS12placeholders2_3E)
_ZN34_INTERNAL_277f010b_4_k_cu_d9c13c8b6thrust24THRUST_300001_SM_1000_NS12placeholders2_3E:
	.zero		1
	.type		_ZN34_INTERNAL_277f010b_4_k_cu_d9c13c8b4cuda3std3__45__cpo6cbeginE,@object
	.size		_ZN34_INTERNAL_277f010b_4_k_cu_d9c13c8b4cuda3std3__45__cpo6cbeginE,(_ZN34_INTERNAL_277f010b_4_k_cu_d9c13c8b4cuda3std6ranges3__45__cpo6cbeginE - _ZN34_INTERNAL_277f010b_4_k_cu_d9c13c8b4cuda3std3__45__cpo6cbeginE)
_ZN34_INTERNAL_277f010b_4_k_cu_d9c13c8b4cuda3std3__45__cpo6cbeginE:
	.zero		1
	.type		_ZN34_INTERNAL_277f010b_4_k_cu_d9c13c8b4cuda3std6ranges3__45__cpo6cbeginE,@object
	.size		_ZN34_INTERNAL_277f010b_4_k_cu_d9c13c8b4cuda3std6ranges3__45__cpo6cbeginE,(_ZN34_INTERNAL_277f010b_4_k_cu_d9c13c8b6thrust24THRUST_300001_SM_1000_NS12placeholders2_7E - _ZN34_INTERNAL_277f010b_4_k_cu_d9c13c8b4cuda3std6ranges3__45__cpo6cbeginE)
_ZN34_INTERNAL_277f010b_4_k_cu_d9c13c8b4cuda3std6ranges3__45__cpo6cbeginE:
	.zero		1
	.type		_ZN34_INTERNAL_277f010b_4_k_cu_d9c13c8b6thrust24THRUST_300001_SM_1000_NS12placeholders2_7E,@object
	.size		_ZN34_INTERNAL_277f010b_4_k_cu_d9c13c8b6thrust24THRUST_300001_SM_1000_NS12placeholders2_7E,(_ZN34_INTERNAL_277f010b_4_k_cu_d9c13c8b4cuda3std3__45__cpo7crbeginE - _ZN34_INTERNAL_277f010b_4_k_cu_d9c13c8b6thrust24THRUST_300001_SM_1000_NS12placeholders2_7E)
_ZN34_INTERNAL_277f010b_4_k_cu_d9c13c8b6thrust24THRUST_300001_SM_1000_NS12placeholders2_7E:
	.zero		1
	.type		_ZN34_INTERNAL_277f010b_4_k_cu_d9c13c8b4cuda3std3__45__cpo7crbeginE,@object
	.size		_ZN34_INTERNAL_277f010b_4_k_cu_d9c13c8b4cuda3std3__45__cpo7crbeginE,(_ZN34_INTERNAL_277f010b_4_k_cu_d9c13c8b4cuda3std6ranges3__45__cpo4nextE - _ZN34_INTERNAL_277f010b_4_k_cu_d9c13c8b4cuda3std3__45__cpo7crbeginE)
_ZN34_INTERNAL_277f010b_4_k_cu_d9c13c8b4cuda3std3__45__cpo7crbeginE:
	.zero		1
	.type		_ZN34_INTERNAL_277f010b_4_k_cu_d9c13c8b4cuda3std6ranges3__45__cpo4nextE,@object
	.size		_ZN34_INTERNAL_277f010b_4_k_cu_d9c13c8b4cuda3std6ranges3__45__cpo4nextE,(_ZN34_INTERNAL_277f010b_4_k_cu_d9c13c8b4cuda3std6ranges3__45__cpo4swapE - _ZN34_INTERNAL_277f010b_4_k_cu_d9c13c8b4cuda3std6ranges3__45__cpo4nextE)
_ZN34_INTERNAL_277f010b_4_k_cu_d9c13c8b4cuda3std6ranges3__45__cpo4nextE:
	.zero		1
	.type		_ZN34_INTERNAL_277f010b_4_k_cu_d9c13c8b4cuda3std6ranges3__45__cpo4swapE,@object
	.size		_ZN34_INTERNAL_277f010b_4_k_cu_d9c13c8b4cuda3std6ranges3__45__cpo4swapE,(_ZN34_INTERNAL_277f010b_4_k_cu_d9c13c8b6thrust24THRUST_300001_SM_1000_NS8cuda_cub10par_nosyncE - _ZN34_INTERNAL_277f010b_4_k_cu_d9c13c8b4cuda3std6ranges3__45__cpo4swapE)
_ZN34_INTERNAL_277f010b_4_k_cu_d9c13c8b4cuda3std6ranges3__45__cpo4swapE:
	.zero		1
	.type		_ZN34_INTERNAL_277f010b_4_k_cu_d9c13c8b6thrust24THRUST_300001_SM_1000_NS8cuda_cub10par_nosyncE,@object
	.size		_ZN34_INTERNAL_277f010b_4_k_cu_d9c13c8b6thrust24THRUST_300001_SM_1000_NS8cuda_cub10par_nosyncE,(_ZN34_INTERNAL_277f010b_4_k_cu_d9c13c8b6thrust24THRUST_300001_SM_1000_NS12placeholders2_9E - _ZN34_INTERNAL_277f010b_4_k_cu_d9c13c8b6thrust24THRUST_300001_SM_1000_NS8cuda_cub10par_nosyncE)
_ZN34_INTERNAL_277f010b_4_k_cu_d9c13c8b6thrust24THRUST_300001_SM_1000_NS8cuda_cub10par_nosyncE:
	.zero		1
	.type		_ZN34_INTERNAL_277f010b_4_k_cu_d9c13c8b6thrust24THRUST_300001_SM_1000_NS12placeholders2_9E,@object
	.size		_ZN34_INTERNAL_277f010b_4_k_cu_d9c13c8b6thrust24THRUST_300001_SM_1000_NS12placeholders2_9E,(_ZN34_INTERNAL_277f010b_4_k_cu_d9c13c8b4cuda3std3__436_GLOBAL__N__277f010b_4_k_cu_d9c13c8b6ignoreE - _ZN34_INTERNAL_277f010b_4_k_cu_d9c13c8b6thrust24THRUST_300001_SM_1000_NS12placeholders2_9E)
_ZN34_INTERNAL_277f010b_4_k_cu_d9c13c8b6thrust24THRUST_300001_SM_1000_NS12placeholders2_9E:
	.zero		1
	.type		_ZN34_INTERNAL_277f010b_4_k_cu_d9c13c8b4cuda3std3__436_GLOBAL__N__277f010b_4_k_cu_d9c13c8b6ignoreE,@object
	.size		_ZN34_INTERNAL_277f010b_4_k_cu_d9c13c8b4cuda3std3__436_GLOBAL__N__277f010b_4_k_cu_d9c13c8b6ignoreE,(_ZN34_INTERNAL_277f010b_4_k_cu_d9c13c8b4cuda3std6ranges3__45__cpo4dataE - _ZN34_INTERNAL_277f010b_4_k_cu_d9c13c8b4cuda3std3__436_GLOBAL__N__277f010b_4_k_cu_d9c13c8b6ignoreE)
_ZN34_INTERNAL_277f010b_4_k_cu_d9c13c8b4cuda3std3__436_GLOBAL__N__277f010b_4_k_cu_d9c13c8b6ignoreE:
	.zero		1
	.type		_ZN34_INTERNAL_277f010b_4_k_cu_d9c13c8b4cuda3std6ranges3__45__cpo4dataE,@object
	.size		_ZN34_INTERNAL_277f010b_4_k_cu_d9c13c8b4cuda3std6ranges3__45__cpo4dataE,(_ZN34_INTERNAL_277f010b_4_k_cu_d9c13c8b6thrust24THRUST_300001_SM_1000_NS12placeholders2_1E - _ZN34_INTERNAL_277f010b_4_k_cu_d9c13c8b4cuda3std6ranges3__45__cpo4dataE)
_ZN34_INTERNAL_277f010b_4_k_cu_d9c13c8b4cuda3std6ranges3__45__cpo4dataE:
	.zero		1
	.type		_ZN34_INTERNAL_277f010b_4_k_cu_d9c13c8b6thrust24THRUST_300001_SM_1000_NS12placeholders2_1E,@object
	.size		_ZN34_INTERNAL_277f010b_4_k_cu_d9c13c8b6thrust24THRUST_300001_SM_1000_NS12placeholders2_1E,(_ZN34_INTERNAL_277f010b_4_k_cu_d9c13c8b4cuda3std3__45__cpo5beginE - _ZN34_INTERNAL_277f010b_4_k_cu_d9c13c8b6thrust24THRUST_300001_SM_1000_NS12placeholders2_1E)
_ZN34_INTERNAL_277f010b_4_k_cu_d9c13c8b6thrust24THRUST_300001_SM_1000_NS12placeholders2_1E:
	.zero		1
	.type		_ZN34_INTERNAL_277f010b_4_k_cu_d9c13c8b4cuda3std3__45__cpo5beginE,@object
	.size		_ZN34_INTERNAL_277f010b_4_k_cu_d9c13c8b4cuda3std3__45__cpo5beginE,(_ZN34_INTERNAL_277f010b_4_k_cu_d9c13c8b4cuda3std6ranges3__45__cpo5beginE - _ZN34_INTERNAL_277f010b_4_k_cu_d9c13c8b4cuda3std3__45__cpo5beginE)
_ZN34_INTERNAL_277f010b_4_k_cu_d9c13c8b4cuda3std3__45__cpo5beginE:
	.zero		1
	.type		_ZN34_INTERNAL_277f010b_4_k_cu_d9c13c8b4cuda3std6ranges3__45__cpo5beginE,@object
	.size		_ZN34_INTERNAL_277f010b_4_k_cu_d9c13c8b4cuda3std6ranges3__45__cpo5beginE,(_ZN34_INTERNAL_277f010b_4_k_cu_d9c13c8b6thrust24THRUST_300001_SM_1000_NS12placeholders2_5E - _ZN34_INTERNAL_277f010b_4_k_cu_d9c13c8b4cuda3std6ranges3__45__cpo5beginE)
_ZN34_INTERNAL_277f010b_4_k_cu_d9c13c8b4cuda3std6ranges3__45__cpo5beginE:
	.zero		1
	.type		_ZN34_INTERNAL_277f010b_4_k_cu_d9c13c8b6thrust24THRUST_300001_SM_1000_NS12placeholders2_5E,@object
	.size		_ZN34_INTERNAL_277f010b_4_k_cu_d9c13c8b6thrust24THRUST_300001_SM_1000_NS12placeholders2_5E,(_ZN34_INTERNAL_277f010b_4_k_cu_d9c13c8b4cuda3std3__45__cpo6rbeginE - _ZN34_INTERNAL_277f010b_4_k_cu_d9c13c8b6thrust24THRUST_300001_SM_1000_NS12placeholders2_5E)
_ZN34_INTERNAL_277f010b_4_k_cu_d9c13c8b6thrust24THRUST_300001_SM_1000_NS12placeholders2_5E:
	.zero		1
	.type		_ZN34_INTERNAL_277f010b_4_k_cu_d9c13c8b4cuda3std3__45__cpo6rbeginE,@object
	.size		_ZN34_INTERNAL_277f010b_4_k_cu_d9c13c8b4cuda3std3__45__cpo6rbeginE,(_ZN34_INTERNAL_277f010b_4_k_cu_d9c13c8b4cuda3std6ranges3__45__cpo7advanceE - _ZN34_INTERNAL_277f010b_4_k_cu_d9c13c8b4cuda3std3__45__cpo6rbeginE)
_ZN34_INTERNAL_277f010b_4_k_cu_d9c13c8b4cuda3std3__45__cpo6rbeginE:
	.zero		1
	.type		_ZN34_INTERNAL_277f010b_4_k_cu_d9c13c8b4cuda3std6ranges3__45__cpo7advanceE,@object
	.size		_ZN34_INTERNAL_277f010b_4_k_cu_d9c13c8b4cuda3std6ranges3__45__cpo7advanceE,(_ZN34_INTERNAL_277f010b_4_k_cu_d9c13c8b4cuda3std3__47nulloptE - _ZN34_INTERNAL_277f010b_4_k_cu_d9c13c8b4cuda3std6ranges3__45__cpo7advanceE)
_ZN34_INTERNAL_277f010b_4_k_cu_d9c13c8b4cuda3std6ranges3__45__cpo7advanceE:
	.zero		1
	.type		_ZN34_INTERNAL_277f010b_4_k_cu_d9c13c8b4cuda3std3__47nulloptE,@object
	.size		_ZN34_INTERNAL_277f010b_4_k_cu_d9c13c8b4cuda3std3__47nulloptE,(_ZN34_INTERNAL_277f010b_4_k_cu_d9c13c8b4cuda3std6ranges3__45__cpo8distanceE - _ZN34_INTERNAL_277f010b_4_k_cu_d9c13c8b4cuda3std3__47nulloptE)
_ZN34_INTERNAL_277f010b_4_k_cu_d9c13c8b4cuda3std3__47nulloptE:
	.zero		1
	.type		_ZN34_INTERNAL_277f010b_4_k_cu_d9c13c8b4cuda3std6ranges3__45__cpo8distanceE,@object
	.size		_ZN34_INTERNAL_277f010b_4_k_cu_d9c13c8b4cuda3std6ranges3__45__cpo8distanceE,(_ZN34_INTERNAL_277f010b_4_k_cu_d9c13c8b6thrust24THRUST_300001_SM_1000_NS12placeholders3_10E - _ZN34_INTERNAL_277f010b_4_k_cu_d9c13c8b4cuda3std6ranges3__45__cpo8distanceE)
_ZN34_INTERNAL_277f010b_4_k_cu_d9c13c8b4cuda3std6ranges3__45__cpo8distanceE:
	.zero		1
	.type		_ZN34_INTERNAL_277f010b_4_k_cu_d9c13c8b6thrust24THRUST_300001_SM_1000_NS12placeholders3_10E,@object
	.size		_ZN34_INTERNAL_277f010b_4_k_cu_d9c13c8b6thrust24THRUST_300001_SM_1000_NS12placeholders3_10E,(_ZN34_INTERNAL_277f010b_4_k_cu_d9c13c8b4cuda3std3__419piecewise_constructE - _ZN34_INTERNAL_277f010b_4_k_cu_d9c13c8b6thrust24THRUST_300001_SM_1000_NS12placeholders3_10E)
_ZN34_INTERNAL_277f010b_4_k_cu_d9c13c8b6thrust24THRUST_300001_SM_1000_NS12placeholders3_10E:
	.zero		1
	.type		_ZN34_INTERNAL_277f010b_4_k_cu_d9c13c8b4cuda3std3__419piecewise_constructE,@object
	.size		_ZN34_INTERNAL_277f010b_4_k_cu_d9c13c8b4cuda3std3__419piecewise_constructE,(_ZN34_INTERNAL_277f010b_4_k_cu_d9c13c8b4cuda3std6ranges3__45__cpo5cdataE - _ZN34_INTERNAL_277f010b_4_k_cu_d9c13c8b4cuda3std3__419piecewise_constructE)
_ZN34_INTERNAL_277f010b_4_k_cu_d9c13c8b4cuda3std3__419piecewise_constructE:
	.zero		1
	.type		_ZN34_INTERNAL_277f010b_4_k_cu_d9c13c8b4cuda3std6ranges3__45__cpo5cdataE,@object
	.size		_ZN34_INTERNAL_277f010b_4_k_cu_d9c13c8b4cuda3std6ranges3__45__cpo5cdataE,(_ZN34_INTERNAL_277f010b_4_k_cu_d9c13c8b6thrust24THRUST_300001_SM_1000_NS12placeholders2_2E - _ZN34_INTERNAL_277f010b_4_k_cu_d9c13c8b4cuda3std6ranges3__45__cpo5cdataE)
_ZN34_INTERNAL_277f010b_4_k_cu_d9c13c8b4cuda3std6ranges3__45__cpo5cdataE:
	.zero		1
	.type		_ZN34_INTERNAL_277f010b_4_k_cu_d9c13c8b6thrust24THRUST_300001_SM_1000_NS12placeholders2_2E,@object
	.size		_ZN34_INTERNAL_277f010b_4_k_cu_d9c13c8b6thrust24THRUST_300001_SM_1000_NS12placeholders2_2E,(_ZN34_INTERNAL_277f010b_4_k_cu_d9c13c8b4cuda3std3__45__cpo3endE - _ZN34_INTERNAL_277f010b_4_k_cu_d9c13c8b6thrust24THRUST_300001_SM_1000_NS12placeholders2_2E)
_ZN34_INTERNAL_277f010b_4_k_cu_d9c13c8b6thrust24THRUST_300001_SM_1000_NS12placeholders2_2E:
	.zero		1
	.type		_ZN34_INTERNAL_277f010b_4_k_cu_d9c13c8b4cuda3std3__45__cpo3endE,@object
	.size		_ZN34_INTERNAL_277f010b_4_k_cu_d9c13c8b4cuda3std3__45__cpo3endE,(_ZN34_INTERNAL_277f010b_4_k_cu_d9c13c8b4cuda3std6ranges3__45__cpo3endE - _ZN34_INTERNAL_277f010b_4_k_cu_d9c13c8b4cuda3std3__45__cpo3endE)
_ZN34_INTERNAL_277f010b_4_k_cu_d9c13c8b4cuda3std3__45__cpo3endE:
	.zero		1
	.type		_ZN34_INTERNAL_277f010b_4_k_cu_d9c13c8b4cuda3std6ranges3__45__cpo3endE,@object
	.size		_ZN34_INTERNAL_277f010b_4_k_cu_d9c13c8b4cuda3std6ranges3__45__cpo3endE,(_ZN34_INTERNAL_277f010b_4_k_cu_d9c13c8b6thrust24THRUST_300001_SM_1000_NS12placeholders2_6E - _ZN34_INTERNAL_277f010b_4_k_cu_d9c13c8b4cuda3std6ranges3__45__cpo3endE)
_ZN34_INTERNAL_277f010b_4_k_cu_d9c13c8b4cuda3std6ranges3__45__cpo3endE:
	.zero		1
	.type		_ZN34_INTERNAL_277f010b_4_k_cu_d9c13c8b6thrust24THRUST_300001_SM_1000_NS12placeholders2_6E,@object
	.size		_ZN34_INTERNAL_277f010b_4_k_cu_d9c13c8b6thrust24THRUST_300001_SM_1000_NS12placeholders2_6E,(_ZN34_INTERNAL_277f010b_4_k_cu_d9c13c8b4cuda3std3__45__cpo4rendE - _ZN34_INTERNAL_277f010b_4_k_cu_d9c13c8b6thrust24THRUST_300001_SM_1000_NS12placeholders2_6E)
_ZN34_INTERNAL_277f010b_4_k_cu_d9c13c8b6thrust24THRUST_300001_SM_1000_NS12placeholders2_6E:
	.zero		1
	.type		_ZN34_INTERNAL_277f010b_4_k_cu_d9c13c8b4cuda3std3__45__cpo4rendE,@object
	.size		_ZN34_INTERNAL_277f010b_4_k_cu_d9c13c8b4cuda3std3__45__cpo4rendE,(_ZN34_INTERNAL_277f010b_4_k_cu_d9c13c8b4cuda3std6ranges3__45__cpo9iter_swapE - _ZN34_INTERNAL_277f010b_4_k_cu_d9c13c8b4cuda3std3__45__cpo4rendE)
_ZN34_INTERNAL_277f010b_4_k_cu_d9c13c8b4cuda3std3__45__cpo4rendE:
	.zero		1
	.type		_ZN34_INTERNAL_277f010b_4_k_cu_d9c13c8b4cuda3std6ranges3__45__cpo9iter_swapE,@object
	.size		_ZN34_INTERNAL_277f010b_4_k_cu_d9c13c8b4cuda3std6ranges3__45__cpo9iter_swapE,(_ZN34_INTERNAL_277f010b_4_k_cu_d9c13c8b4cuda3std3__48unexpectE - _ZN34_INTERNAL_277f010b_4_k_cu_d9c13c8b4cuda3std6ranges3__45__cpo9iter_swapE)
_ZN34_INTERNAL_277f010b_4_k_cu_d9c13c8b4cuda3std6ranges3__45__cpo9iter_swapE:
	.zero		1
	.type		_ZN34_INTERNAL_277f010b_4_k_cu_d9c13c8b4cuda3std3__48unexpectE,@object
	.size		_ZN34_INTERNAL_277f010b_4_k_cu_d9c13c8b4cuda3std3__48unexpectE,(_ZN34_INTERNAL_277f010b_4_k_cu_d9c13c8b6thrust24THRUST_300001_SM_1000_NS8cuda_cub3parE - _ZN34_INTERNAL_277f010b_4_k_cu_d9c13c8b4cuda3std3__48unexpectE)
_ZN34_INTERNAL_277f010b_4_k_cu_d9c13c8b4cuda3std3__48unexpectE:
	.zero		1
	.type		_ZN34_INTERNAL_277f010b_4_k_cu_d9c13c8b6thrust24THRUST_300001_SM_1000_NS8cuda_cub3parE,@object
	.size		_ZN34_INTERNAL_277f010b_4_k_cu_d9c13c8b6thrust24THRUST_300001_SM_1000_NS8cuda_cub3parE,(_ZN34_INTERNAL_277f010b_4_k_cu_d9c13c8b6thrust24THRUST_300001_SM_1000_NS12placeholders2_4E - _ZN34_INTERNAL_277f010b_4_k_cu_d9c13c8b6thrust24THRUST_300001_SM_1000_NS8cuda_cub3parE)
_ZN34_INTERNAL_277f010b_4_k_cu_d9c13c8b6thrust24THRUST_300001_SM_1000_NS8cuda_cub3parE:
	.zero		1
	.type		_ZN34_INTERNAL_277f010b_4_k_cu_d9c13c8b6thrust24THRUST_300001_SM_1000_NS12placeholders2_4E,@object
	.size		_ZN34_INTERNAL_277f010b_4_k_cu_d9c13c8b6thrust24THRUST_300001_SM_1000_NS12placeholders2_4E,(_ZN34_INTERNAL_277f010b_4_k_cu_d9c13c8b4cuda3std3__45__cpo4cendE - _ZN34_INTERNAL_277f010b_4_k_cu_d9c13c8b6thrust24THRUST_300001_SM_1000_NS12placeholders2_4E)
_ZN34_INTERNAL_277f010b_4_k_cu_d9c13c8b6thrust24THRUST_300001_SM_1000_NS12placeholders2_4E:
	.zero		1
	.type		_ZN34_INTERNAL_277f010b_4_k_cu_d9c13c8b4cuda3std3__45__cpo4cendE,@object
	.size		_ZN34_INTERNAL_277f010b_4_k_cu_d9c13c8b4cuda3std3__45__cpo4cendE,(_ZN34_INTERNAL_277f010b_4_k_cu_d9c13c8b4cuda3std6ranges3__45__cpo4cendE - _ZN34_INTERNAL_277f010b_4_k_cu_d9c13c8b4cuda3std3__45__cpo4cendE)
_ZN34_INTERNAL_277f010b_4_k_cu_d9c13c8b4cuda3std3__45__cpo4cendE:
	.zero		1
	.type		_ZN34_INTERNAL_277f010b_4_k_cu_d9c13c8b4cuda3std6ranges3__45__cpo4cendE,@object
	.size		_ZN34_INTERNAL_277f010b_4_k_cu_d9c13c8b4cuda3std6ranges3__45__cpo4cendE,(_ZN34_INTERNAL_277f010b_4_k_cu_d9c13c8b4cuda3std3__420unreachable_sentinelE - _ZN34_INTERNAL_277f010b_4_k_cu_d9c13c8b4cuda3std6ranges3__45__cpo4cendE)
_ZN34_INTERNAL_277f010b_4_k_cu_d9c13c8b4cuda3std6ranges3__45__cpo4cendE:
	.zero		1
	.type		_ZN34_INTERNAL_277f010b_4_k_cu_d9c13c8b4cuda3std3__420unreachable_sentinelE,@object
	.size		_ZN34_INTERNAL_277f010b_4_k_cu_d9c13c8b4cuda3std3__420unreachable_sentinelE,(_ZN34_INTERNAL_277f010b_4_k_cu_d9c13c8b4cuda3std6ranges3__45__cpo5ssizeE - _ZN34_INTERNAL_277f010b_4_k_cu_d9c13c8b4cuda3std3__420unreachable_sentinelE)
_ZN34_INTERNAL_277f010b_4_k_cu_d9c13c8b4cuda3std3__420unreachable_sentinelE:
	.zero		1
	.type		_ZN34_INTERNAL_277f010b_4_k_cu_d9c13c8b4cuda3std6ranges3__45__cpo5ssizeE,@object
	.size		_ZN34_INTERNAL_277f010b_4_k_cu_d9c13c8b4cuda3std6ranges3__45__cpo5ssizeE,(_ZN34_INTERNAL_277f010b_4_k_cu_d9c13c8b6thrust24THRUST_300001_SM_1000_NS12placeholders2_8E - _ZN34_INTERNAL_277f010b_4_k_cu_d9c13c8b4cuda3std6ranges3__45__cpo5ssizeE)
_ZN34_INTERNAL_277f010b_4_k_cu_d9c13c8b4cuda3std6ranges3__45__cpo5ssizeE:
	.zero		1
	.type		_ZN34_INTERNAL_277f010b_4_k_cu_d9c13c8b6thrust24THRUST_300001_SM_1000_NS12placeholders2_8E,@object
	.size		_ZN34_INTERNAL_277f010b_4_k_cu_d9c13c8b6thrust24THRUST_300001_SM_1000_NS12placeholders2_8E,(_ZN34_INTERNAL_277f010b_4_k_cu_d9c13c8b4cuda3std3__45__cpo5crendE - _ZN34_INTERNAL_277f010b_4_k_cu_d9c13c8b6thrust24THRUST_300001_SM_1000_NS12placeholders2_8E)
_ZN34_INTERNAL_277f010b_4_k_cu_d9c13c8b6thrust24THRUST_300001_SM_1000_NS12placeholders2_8E:
	.zero		1
	.type		_ZN34_INTERNAL_277f010b_4_k_cu_d9c13c8b4cuda3std3__45__cpo5crendE,@object
	.size		_ZN34_INTERNAL_277f010b_4_k_cu_d9c13c8b4cuda3std3__45__cpo5crendE,(_ZN34_INTERNAL_277f010b_4_k_cu_d9c13c8b4cuda3std6ranges3__45__cpo4prevE - _ZN34_INTERNAL_277f010b_4_k_cu_d9c13c8b4cuda3std3__45__cpo5crendE)
_ZN34_INTERNAL_277f010b_4_k_cu_d9c13c8b4cuda3std3__45__cpo5crendE:
	.zero		1
	.type		_ZN34_INTERNAL_277f010b_4_k_cu_d9c13c8b4cuda3std6ranges3__45__cpo4prevE,@object
	.size		_ZN34_INTERNAL_277f010b_4_k_cu_d9c13c8b4cuda3std6ranges3__45__cpo4prevE,(_ZN34_INTERNAL_277f010b_4_k_cu_d9c13c8b4cuda3std6ranges3__45__cpo9iter_moveE - _ZN34_INTERNAL_277f010b_4_k_cu_d9c13c8b4cuda3std6ranges3__45__cpo4prevE)
_ZN34_INTERNAL_277f010b_4_k_cu_d9c13c8b4cuda3std6ranges3__45__cpo4prevE:
	.zero		1
	.type		_ZN34_INTERNAL_277f010b_4_k_cu_d9c13c8b4cuda3std6ranges3__45__cpo9iter_moveE,@object
	.size		_ZN34_INTERNAL_277f010b_4_k_cu_d9c13c8b4cuda3std6ranges3__45__cpo9iter_moveE,(_ZN34_INTERNAL_277f010b_4_k_cu_d9c13c8b6thrust24THRUST_300001_SM_1000_NS6system6detail10sequential3seqE - _ZN34_INTERNAL_277f010b_4_k_cu_d9c13c8b4cuda3std6ranges3__45__cpo9iter_moveE)
_ZN34_INTERNAL_277f010b_4_k_cu_d9c13c8b4cuda3std6ranges3__45__cpo9iter_moveE:
	.zero		1
	.type		_ZN34_INTERNAL_277f010b_4_k_cu_d9c13c8b6thrust24THRUST_300001_SM_1000_NS6system6detail10sequential3seqE,@object
	.size		_ZN34_INTERNAL_277f010b_4_k_cu_d9c13c8b6thrust24THRUST_300001_SM_1000_NS6system6detail10sequential3seqE,(.L_31 - _ZN34_INTERNAL_277f010b_4_k_cu_d9c13c8b6thrust24THRUST_300001_SM_1000_NS6system6detail10sequential3seqE)
_ZN34_INTERNAL_277f010b_4_k_cu_d9c13c8b6thrust24THRUST_300001_SM_1000_NS6system6detail10sequential3seqE:
	.zero		1
.L_31:


//--------------------- .nv.constant0._ZN3cub18CUB_300001_SM_10006detail8for_each13static_kernelINS2_12policy_hub_t12policy_500_tElN6thrust24THRUST_300001_SM_1000_NS8cuda_cub6__fill7functorINS7_6detail15normal_iteratorINS7_10device_ptrIiEEEEiEEEEvT0_T1_ --------------------------
	.section	.nv.constant0._ZN3cub18CUB_300001_SM_10006detail8for_each13static_kernelINS2_12policy_hub_t12policy_500_tElN6thrust24THRUST_300001_SM_1000_NS8cuda_cub6__fill7functorINS7_6detail15normal_iteratorINS7_10device_ptrIiEEEEiEEEEvT0_T1_,"a",@progbits
	.sectionflags	@""
	.align	4
.nv.constant0._ZN3cub18CUB_300001_SM_10006detail8for_each13static_kernelINS2_12policy_hub_t12policy_500_tElN6thrust24THRUST_300001_SM_1000_NS8cuda_cub6__fill7functorINS7_6detail15normal_iteratorINS7_10device_ptrIiEEEEiEEEEvT0_T1_:
	.zero		920


//--------------------- .nv.constant0._ZN3cub18CUB_300001_SM_10006detail8for_each13static_kernelINS2_12policy_hub_t12policy_500_tEmN6thrust24THRUST_300001_SM_1000_NS8cuda_cub20__uninitialized_fill7functorINS7_10device_ptrIiEEiEEEEvT0_T1_ --------------------------
	.section	.nv.constant0._ZN3cub18CUB_300001_SM_10006detail8for_each13static_kernelINS2_12policy_hub_t12policy_500_tEmN6thrust24THRUST_300001_SM_1000_NS8cuda_cub20__uninitialized_fill7functorINS7_10device_ptrIiEEiEEEEvT0_T1_,"a",@progbits
	.sectionflags	@""
	.align	4
.nv.constant0._ZN3cub18CUB_300001_SM_10006detail8for_each13static_kernelINS2_12policy_hub_t12policy_500_tEmN6thrust24THRUST_300001_SM_1000_NS8cuda_cub20__uninitialized_fill7functorINS7_10device_ptrIiEEiEEEEvT0_T1_:
	.zero		920


//--------------------- .nv.constant0._ZN3cub18CUB_300001_SM_10006detail8for_each13static_kernelINS2_12policy_hub_t12policy_500_tEmN6thrust24THRUST_300001_SM_1000_NS8cuda_cub6__fill7functorINS7_6detail15normal_iteratorINS7_10device_ptrIiEEEEiEEEEvT0_T1_ --------------------------
	.section	.nv.constant0._ZN3cub18CUB_300001_SM_10006detail8for_each13static_kernelINS2_12policy_hub_t12policy_500_tEmN6thrust24THRUST_300001_SM_1000_NS8cuda_cub6__fill7functorINS7_6detail15normal_iteratorINS7_10device_ptrIiEEEEiEEEEvT0_T1_,"a",@progbits
	.sectionflags	@""
	.align	4
.nv.constant0._ZN3cub18CUB_300001_SM_10006detail8for_each13static_kernelINS2_12policy_hub_t12policy_500_tEmN6thrust24THRUST_300001_SM_1000_NS8cuda_cub6__fill7functorINS7_6detail15normal_iteratorINS7_10device_ptrIiEEEEiEEEEvT0_T1_:
	.zero		920


//--------------------- .nv.constant0._ZN3cub18CUB_300001_SM_10006detail8for_each13static_kernelINS2_12policy_hub_t12policy_500_tElN6thrust24THRUST_300001_SM_1000_NS8cuda_cub6__fill7functorINS7_6detail15normal_iteratorINS7_10device_ptrIbEEEEbEEEEvT0_T1_ --------------------------
	.section	.nv.constant0._ZN3cub18CUB_300001_SM_10006detail8for_each13static_kernelINS2_12policy_hub_t12policy_500_tElN6thrust24THRUST_300001_SM_1000_NS8cuda_cub6__fill7functorINS7_6detail15normal_iteratorINS7_10device_ptrIbEEEEbEEEEvT0_T1_,"a",@progbits
	.sectionflags	@""
	.align	4
.nv.constant0._ZN3cub18CUB_300001_SM_10006detail8for_each13static_kernelINS2_12policy_hub_t12policy_500_tElN6thrust24THRUST_300001_SM_1000_NS8cuda_cub6__fill7functorINS7_6detail15normal_iteratorINS7_10device_ptrIbEEEEbEEEEvT0_T1_:
	.zero		920


//--------------------- .nv.constant0._ZN3cub18CUB_300001_SM_10006detail8for_each13static_kernelINS2_12policy_hub_t12policy_500_tEmN6thrust24THRUST_300001_SM_1000_NS8cuda_cub20__uninitialized_fill7functorINS7_10device_ptrIbEEbEEEEvT0_T1_ --------------------------
	.section	.nv.constant0._ZN3cub18CUB_300001_SM_10006detail8for_each13static_kernelINS2_12policy_hub_t12policy_500_tEmN6thrust24THRUST_300001_SM_1000_NS8cuda_cub20__uninitialized_fill7functorINS7_10device_ptrIbEEbEEEEvT0_T1_,"a",@progbits
	.sectionflags	@""
	.align	4
.nv.constant0._ZN3cub18CUB_300001_SM_10006detail8for_each13static_kernelINS2_12policy_hub_t12policy_500_tEmN6thrust24THRUST_300001_SM_1000_NS8cuda_cub20__uninitialized_fill7functorINS7_10device_ptrIbEEbEEEEvT0_T1_:
	.zero		920


//--------------------- .nv.constant0._ZN3cub18CUB_300001_SM_10006detail8for_each13static_kernelINS2_12policy_hub_t12policy_500_tEmN6thrust24THRUST_300001_SM_1000_NS8cuda_cub6__fill7functorINS7_6detail15normal_iteratorINS7_10device_ptrIbEEEEbEEEEvT0_T1_ --------------------------
	.section	.nv.constant0._ZN3cub18CUB_300001_SM_10006detail8for_each13static_kernelINS2_12policy_hub_t12policy_500_tEmN6thrust24THRUST_300001_SM_1000_NS8cuda_cub6__fill7functorINS7_6detail15normal_iteratorINS7_10device_ptrIbEEEEbEEEEvT0_T1_,"a",@progbits
	.sectionflags	@""
	.align	4
.nv.constant0._ZN3cub18CUB_300001_SM_10006detail8for_each13static_kernelINS2_12policy_hub_t12policy_500_tEmN6thrust24THRUST_300001_SM_1000_NS8cuda_cub6__fill7functorINS7_6detail15normal_iteratorINS7_10device_ptrIbEEEEbEEEEvT0_T1_:
	.zero		920


//--------------------- .nv.constant0._ZN3cub18CUB_300001_SM_10006detail8for_each13static_kernelINS2_12policy_hub_t12policy_500_tElN6thrust24THRUST_300001_SM_1000_NS8cuda_cub6__fill7functorINS7_6detail15normal_iteratorINS7_10device_ptrIfEEEEfEEEEvT0_T1_ --------------------------
	.section	.nv.constant0._ZN3cub18CUB_300001_SM_10006detail8for_each13static_kernelINS2_12policy_hub_t12policy_500_tElN6thrust24THRUST_300001_SM_1000_NS8cuda_cub6__fill7functorINS7_6detail15normal_iteratorINS7_10device_ptrIfEEEEfEEEEvT0_T1_,"a",@progbits
	.sectionflags	@""
	.align	4
.nv.constant0._ZN3cub18CUB_300001_SM_10006detail8for_each13static_kernelINS2_12policy_hub_t12policy_500_tElN6thrust24THRUST_300001_SM_1000_NS8cuda_cub6__fill7functorINS7_6detail15normal_iteratorINS7_10device_ptrIfEEEEfEEEEvT0_T1_:
	.zero		920


//--------------------- .nv.constant0._ZN3cub18CUB_300001_SM_10006detail8for_each13static_kernelINS2_12policy_hub_t12policy_500_tEmN6thrust24THRUST_300001_SM_1000_NS8cuda_cub20__uninitialized_fill7functorINS7_10device_ptrIfEEfEEEEvT0_T1_ --------------------------
	.section	.nv.constant0._ZN3cub18CUB_300001_SM_10006detail8for_each13static_kernelINS2_12policy_hub_t12policy_500_tEmN6thrust24THRUST_300001_SM_1000_NS8cuda_cub20__uninitialized_fill7functorINS7_10device_ptrIfEEfEEEEvT0_T1_,"a",@progbits
	.sectionflags	@""
	.align	4
.nv.constant0._ZN3cub18CUB_300001_SM_10006detail8for_each13static_kernelINS2_12policy_hub_t12policy_500_tEmN6thrust24THRUST_300001_SM_1000_NS8cuda_cub20__uninitialized_fill7functorINS7_10device_ptrIfEEfEEEEvT0_T1_:
	.zero		920


//--------------------- .nv.constant0._ZN3cub18CUB_300001_SM_10006detail8for_each13static_kernelINS2_12policy_hub_t12policy_500_tEmN6thrust24THRUST_300001_SM_1000_NS8cuda_cub6__fill7functorINS7_6detail15normal_iteratorINS7_10device_ptrIfEEEEfEEEEvT0_T1_ --------------------------
	.section	.nv.constant0._ZN3cub18CUB_300001_SM_10006detail8for_each13static_kernelINS2_12policy_hub_t12policy_500_tEmN6thrust24THRUST_300001_SM_1000_NS8cuda_cub6__fill7functorINS7_6detail15normal_iteratorINS7_10device_ptrIfEEEEfEEEEvT0_T1_,"a",@progbits
	.sectionflags	@""
	.align	4
.nv.constant0._ZN3cub18CUB_300001_SM_10006detail8for_each13static_kernelINS2_12policy_hub_t12policy_500_tEmN6thrust24THRUST_300001_SM_1000_NS8cuda_cub6__fill7functorINS7_6detail15normal_iteratorINS7_10device_ptrIfEEEEfEEEEvT0_T1_:
	.zero		920


//--------------------- .nv.constant0._ZN3cub18CUB_300001_SM_10006detail11EmptyKernelIvEEvv --------------------------
	.section	.nv.constant0._ZN3cub18CUB_300001_SM_10006detail11EmptyKernelIvEEvv,"a",@progbits
	.sectionflags	@""
	.align	4
.nv.constant0._ZN3cub18CUB_300001_SM_10006detail11EmptyKernelIvEEvv:
	.zero		896


//--------------------- .nv.constant0._Z27simulateSynapsesFixparaGabaPfPiS0_PbS_S_if --------------------------
	.section	.nv.constant0._Z27simulateSynapsesFixparaGabaPfPiS0_PbS_S_if,"a",@progbits
	.sectionflags	@""
	.align	4
.nv.constant0._Z27simulateSynapsesFixparaGabaPfPiS0_PbS_S_if:
	.zero		952


//--------------------- .nv.constant0._Z27simulateSynapsesFixparaAmpaPfPiS0_PbS_S_if --------------------------
	.section	.nv.constant0._Z27simulateSynapsesFixparaAmpaPfPiS0_PbS_S_if,"a",@progbits
	.sectionflags	@""
	.align	4
.nv.constant0._Z27simulateSynapsesFixparaAmpaPfPiS0_PbS_S_if:
	.zero		952


//--------------------- .nv.constant0._Z22simulateNeuronsFixparaPfPbS_S_iifS_Pii --------------------------
	.section	.nv.constant0._Z22simulateNeuronsFixparaPfPbS_S_iifS_Pii,"a",@progbits
	.sectionflags	@""
	.align	4
.nv.constant0._Z22simulateNeuronsFixparaPfPbS_S_iifS_Pii:
	.zero		964


//--------------------- SYMBOLS --------------------------

	.type		.nv.reservedSmem.offset0,@object
	.size		.nv.reservedSmem.offset0,0x4
